	.target	sm_103a

	.elftype	@"ET_EXEC"


//--------------------- .note.nv.tkinfo           --------------------------
	.section	.note.nv.tkinfo,"",@"SHT_NOTE"
	.sectionflags	@"SHF_NOTE_NV_TKINFO"
	.tkinfo
        /*0018*/ 	.word	0x00000002
        /*0030*/ 	.string	""
        /*0030*/ 	.string	"ptxas"
        /*0030*/ 	.string	"Cuda compilation tools, release 13.0, V13.0.88"
        /*0030*/ 	.string	"Build cuda_13.0.r13.0/compiler.36424714_0"
        /*0030*/ 	.string	"-arch sm_103a -m 64 "



//--------------------- .note.nv.cuinfo           --------------------------
	.section	.note.nv.cuinfo,"",@"SHT_NOTE"
	.sectionflags	@"SHF_NOTE_NV_CUINFO"
        /*0018*/ 	.short	0x0002
        /*001a*/ 	.short	0x0067
        /*001c*/ 	.short	0x0082
	.zero		2


//--------------------- .nv.info                  --------------------------
	.section	.nv.info,"",@"SHT_CUDA_INFO"
	.align	4


	//----- nvinfo : EIATTR_REGCOUNT
	.align		4
        /*0000*/ 	.byte	0x04, 0x2f
        /*0002*/ 	.short	(.L_12 - .L_11)
	.align		4
.L_11:
        /*0004*/ 	.word	index@(_ZN7cutlass13device_kernelIN5flash11enable_sm90INS1_16FlashAttnFwdSm90INS1_25CollectiveMainloopFwdSm90ILi2EN4cute5tupleIJNS5_1CILi1EEES8_S8_EEENS6_IJNS7_ILi192EEENS7_ILi128EEENS7_ILi64EEEEEELi64ENS_10bfloat16_tEfNS_4arch4Sm90ELb1ELb0ELb0ELb1ELb1ELb1ELb0ELb1ELb1ELb1ELb1ELb0EEENS1_21CollectiveEpilogueFwdINS6_IJSA_SC_SB_EEES9_SE_SG_Li384ELb1ELb1ELb1ELb0EEENS1_36VarlenDynamicPersistentTileSchedulerILi192ELi128ELi384ELi128ELb1ELb1ELb1ELb1ELb1ELb1EEEEEEEEEvNT_6ParamsE)
        /*0008*/ 	.word	0x00000004


	//----- nvinfo : EIATTR_FRAME_SIZE
	.align		4
.L_12:
        /*000c*/ 	.byte	0x04, 0x11
        /*000e*/ 	.short	(.L_14 - .L_13)
	.align		4
.L_13:
        /*0010*/ 	.word	index@(_ZN7cutlass13device_kernelIN5flash11enable_sm90INS1_16FlashAttnFwdSm90INS1_25CollectiveMainloopFwdSm90ILi2EN4cute5tupleIJNS5_1CILi1EEES8_S8_EEENS6_IJNS7_ILi192EEENS7_ILi128EEENS7_ILi64EEEEEELi64ENS_10bfloat16_tEfNS_4arch4Sm90ELb1ELb0ELb0ELb1ELb1ELb1ELb0ELb1ELb1ELb1ELb1ELb0EEENS1_21CollectiveEpilogueFwdINS6_IJSA_SC_SB_EEES9_SE_SG_Li384ELb1ELb1ELb1ELb0EEENS1_36VarlenDynamicPersistentTileSchedulerILi192ELi128ELi384ELi128ELb1ELb1ELb1ELb1ELb1ELb1EEEEEEEEEvNT_6ParamsE)
        /*0014*/ 	.word	0x00000000


	//----- nvinfo : EIATTR_REGCOUNT
	.align		4
.L_14:
        /*0018*/ 	.byte	0x04, 0x2f
        /*001a*/ 	.short	(.L_16 - .L_15)
	.align		4
.L_15:
        /*001c*/ 	.word	index@(_ZN7cutlass13device_kernelIN5flash11enable_sm90INS1_16FlashAttnFwdSm90INS1_25CollectiveMainloopFwdSm90ILi2EN4cute5tupleIJNS5_1CILi1EEES8_S8_EEENS6_IJNS7_ILi192EEENS7_ILi128EEENS7_ILi64EEEEEELi64ENS_10bfloat16_tEfNS_4arch4Sm90ELb1ELb0ELb0ELb1ELb1ELb0ELb0ELb1ELb1ELb1ELb1ELb0EEENS1_21CollectiveEpilogueFwdINS6_IJSA_SC_SB_EEES9_SE_SG_Li384ELb1ELb1ELb1ELb0EEENS1_36VarlenDynamicPersistentTileSchedulerILi192ELi128ELi384ELi128ELb1ELb1ELb1ELb1ELb1ELb1EEEEEEEEEvNT_6ParamsE)
        /*0020*/ 	.word	0x00000004


	//----- nvinfo : EIATTR_FRAME_SIZE
	.align		4
.L_16:
        /*0024*/ 	.byte	0x04, 0x11
        /*0026*/ 	.short	(.L_18 - .L_17)
	.align		4
.L_17:
        /*0028*/ 	.word	index@(_ZN7cutlass13device_kernelIN5flash11enable_sm90INS1_16FlashAttnFwdSm90INS1_25CollectiveMainloopFwdSm90ILi2EN4cute5tupleIJNS5_1CILi1EEES8_S8_EEENS6_IJNS7_ILi192EEENS7_ILi128EEENS7_ILi64EEEEEELi64ENS_10bfloat16_tEfNS_4arch4Sm90ELb1ELb0ELb0ELb1ELb1ELb0ELb0ELb1ELb1ELb1ELb1ELb0EEENS1_21CollectiveEpilogueFwdINS6_IJSA_SC_SB_EEES9_SE_SG_Li384ELb1ELb1ELb1ELb0EEENS1_36VarlenDynamicPersistentTileSchedulerILi192ELi128ELi384ELi128ELb1ELb1ELb1ELb1ELb1ELb1EEEEEEEEEvNT_6ParamsE)
        /*002c*/ 	.word	0x00000000


	//----- nvinfo : EIATTR_REGCOUNT
	.align		4
.L_18:
        /*0030*/ 	.byte	0x04, 0x2f
        /*0032*/ 	.short	(.L_20 - .L_19)
	.align		4
.L_19:
        /*0034*/ 	.word	index@(_ZN7cutlass13device_kernelIN5flash11enable_sm90INS1_16FlashAttnFwdSm90INS1_25CollectiveMainloopFwdSm90ILi2EN4cute5tupleIJNS5_1CILi1EEES8_S8_EEENS6_IJNS7_ILi192EEENS7_ILi128EEENS7_ILi64EEEEEELi64ENS_10bfloat16_tEfNS_4arch4Sm90ELb1ELb0ELb0ELb0ELb1ELb0ELb0ELb1ELb1ELb1ELb1ELb0EEENS1_21CollectiveEpilogueFwdINS6_IJSA_SC_SB_EEES9_SE_SG_Li384ELb0ELb1ELb1ELb0EEENS1_19SingleTileSchedulerILb0ELb1ELb1ELi192EEEEEEEEEvNT_6ParamsE)
        /*0038*/ 	.word	0x00000004


	//----- nvinfo : EIATTR_FRAME_SIZE
	.align		4
.L_20:
        /*003c*/ 	.byte	0x04, 0x11
        /*003e*/ 	.short	(.L_22 - .L_21)
	.align		4
.L_21:
        /*0040*/ 	.word	index@(_ZN7cutlass13device_kernelIN5flash11enable_sm90INS1_16FlashAttnFwdSm90INS1_25CollectiveMainloopFwdSm90ILi2EN4cute5tupleIJNS5_1CILi1EEES8_S8_EEENS6_IJNS7_ILi192EEENS7_ILi128EEENS7_ILi64EEEEEELi64ENS_10bfloat16_tEfNS_4arch4Sm90ELb1ELb0ELb0ELb0ELb1ELb0ELb0ELb1ELb1ELb1ELb1ELb0EEENS1_21CollectiveEpilogueFwdINS6_IJSA_SC_SB_EEES9_SE_SG_Li384ELb0ELb1ELb1ELb0EEENS1_19SingleTileSchedulerILb0ELb1ELb1ELi192EEEEEEEEEvNT_6ParamsE)
        /*0044*/ 	.word	0x00000000


	//----- nvinfo : EIATTR_REGCOUNT
	.align		4
.L_22:
        /*0048*/ 	.byte	0x04, 0x2f
        /*004a*/ 	.short	(.L_24 - .L_23)
	.align		4
.L_23:
        /*004c*/ 	.word	index@(_ZN7cutlass13device_kernelIN5flash11enable_sm90INS1_16FlashAttnFwdSm90INS1_25CollectiveMainloopFwdSm90ILi2EN4cute5tupleIJNS5_1CILi1EEES8_S8_EEENS6_IJNS7_ILi192EEENS7_ILi128EEENS7_ILi64EEEEEELi64ENS_10bfloat16_tEfNS_4arch4Sm90ELb0ELb1ELb0ELb1ELb1ELb1ELb0ELb1ELb1ELb1ELb1ELb0EEENS1_21CollectiveEpilogueFwdINS6_IJSA_SC_SB_EEES9_SE_SG_Li384ELb1ELb1ELb1ELb0EEENS1_36VarlenDynamicPersistentTileSchedulerILi192ELi128ELi384ELi128ELb1ELb1ELb1ELb1ELb0ELb1EEEEEEEEEvNT_6ParamsE)
        /*0050*/ 	.word	0x00000004


	//----- nvinfo : EIATTR_FRAME_SIZE
	.align		4
.L_24:
        /*0054*/ 	.byte	0x04, 0x11
        /*0056*/ 	.short	(.L_26 - .L_25)
	.align		4
.L_25:
        /*0058*/ 	.word	index@(_ZN7cutlass13device_kernelIN5flash11enable_sm90INS1_16FlashAttnFwdSm90INS1_25CollectiveMainloopFwdSm90ILi2EN4cute5tupleIJNS5_1CILi1EEES8_S8_EEENS6_IJNS7_ILi192EEENS7_ILi128EEENS7_ILi64EEEEEELi64ENS_10bfloat16_tEfNS_4arch4Sm90ELb0ELb1ELb0ELb1ELb1ELb1ELb0ELb1ELb1ELb1ELb1ELb0EEENS1_21CollectiveEpilogueFwdINS6_IJSA_SC_SB_EEES9_SE_SG_Li384ELb1ELb1ELb1ELb0EEENS1_36VarlenDynamicPersistentTileSchedulerILi192ELi128ELi384ELi128ELb1ELb1ELb1ELb1ELb0ELb1EEEEEEEEEvNT_6ParamsE)
        /*005c*/ 	.word	0x00000000


	//----- nvinfo : EIATTR_REGCOUNT
	.align		4
.L_26:
        /*0060*/ 	.byte	0x04, 0x2f
        /*0062*/ 	.short	(.L_28 - .L_27)
	.align		4
.L_27:
        /*0064*/ 	.word	index@(_ZN7cutlass13device_kernelIN5flash11enable_sm90INS1_16FlashAttnFwdSm90INS1_25CollectiveMainloopFwdSm90ILi2EN4cute5tupleIJNS5_1CILi1EEES8_S8_EEENS6_IJNS7_ILi192EEENS7_ILi128EEENS7_ILi64EEEEEELi64ENS_10bfloat16_tEfNS_4arch4Sm90ELb0ELb1ELb0ELb1ELb1ELb0ELb0ELb1ELb1ELb1ELb1ELb0EEENS1_21CollectiveEpilogueFwdINS6_IJSA_SC_SB_EEES9_SE_SG_Li384ELb1ELb1ELb1ELb0EEENS1_36VarlenDynamicPersistentTileSchedulerILi192ELi128ELi384ELi128ELb1ELb1ELb1ELb1ELb0ELb1EEEEEEEEEvNT_6ParamsE)
        /*0068*/ 	.word	0x00000004


	//----- nvinfo : EIATTR_FRAME_SIZE
	.align		4
.L_28:
        /*006c*/ 	.byte	0x04, 0x11
        /*006e*/ 	.short	(.L_30 - .L_29)
	.align		4
.L_29:
        /*0070*/ 	.word	index@(_ZN7cutlass13device_kernelIN5flash11enable_sm90INS1_16FlashAttnFwdSm90INS1_25CollectiveMainloopFwdSm90ILi2EN4cute5tupleIJNS5_1CILi1EEES8_S8_EEENS6_IJNS7_ILi192EEENS7_ILi128EEENS7_ILi64EEEEEELi64ENS_10bfloat16_tEfNS_4arch4Sm90ELb0ELb1ELb0ELb1ELb1ELb0ELb0ELb1ELb1ELb1ELb1ELb0EEENS1_21CollectiveEpilogueFwdINS6_IJSA_SC_SB_EEES9_SE_SG_Li384ELb1ELb1ELb1ELb0EEENS1_36VarlenDynamicPersistentTileSchedulerILi192ELi128ELi384ELi128ELb1ELb1ELb1ELb1ELb0ELb1EEEEEEEEEvNT_6ParamsE)
        /*0074*/ 	.word	0x00000000


	//----- nvinfo : EIATTR_REGCOUNT
	.align		4
.L_30:
        /*0078*/ 	.byte	0x04, 0x2f
        /*007a*/ 	.short	(.L_32 - .L_31)
	.align		4
.L_31:
        /*007c*/ 	.word	index@(_ZN7cutlass13device_kernelIN5flash11enable_sm90INS1_16FlashAttnFwdSm90INS1_25CollectiveMainloopFwdSm90ILi2EN4cute5tupleIJNS5_1CILi1EEES8_S8_EEENS6_IJNS7_ILi192EEENS7_ILi128EEENS7_ILi64EEEEEELi64ENS_10bfloat16_tEfNS_4arch4Sm90ELb0ELb1ELb0ELb0ELb1ELb0ELb0ELb1ELb1ELb1ELb1ELb0EEENS1_21CollectiveEpilogueFwdINS6_IJSA_SC_SB_EEES9_SE_SG_Li384ELb0ELb1ELb1ELb0EEENS1_19SingleTileSchedulerILb0ELb1ELb1ELi192EEEEEEEEEvNT_6ParamsE)
        /*0080*/ 	.word	0x00000004


	//----- nvinfo : EIATTR_FRAME_SIZE
	.align		4
.L_32:
        /*0084*/ 	.byte	0x04, 0x11
        /*0086*/ 	.short	(.L_34 - .L_33)
	.align		4
.L_33:
        /*0088*/ 	.word	index@(_ZN7cutlass13device_kernelIN5flash11enable_sm90INS1_16FlashAttnFwdSm90INS1_25CollectiveMainloopFwdSm90ILi2EN4cute5tupleIJNS5_1CILi1EEES8_S8_EEENS6_IJNS7_ILi192EEENS7_ILi128EEENS7_ILi64EEEEEELi64ENS_10bfloat16_tEfNS_4arch4Sm90ELb0ELb1ELb0ELb0ELb1ELb0ELb0ELb1ELb1ELb1ELb1ELb0EEENS1_21CollectiveEpilogueFwdINS6_IJSA_SC_SB_EEES9_SE_SG_Li384ELb0ELb1ELb1ELb0EEENS1_19SingleTileSchedulerILb0ELb1ELb1ELi192EEEEEEEEEvNT_6ParamsE)
        /*008c*/ 	.word	0x00000000


	//----- nvinfo : EIATTR_REGCOUNT
	.align		4
.L_34:
        /*0090*/ 	.byte	0x04, 0x2f
        /*0092*/ 	.short	(.L_36 - .L_35)
	.align		4
.L_35:
        /*0094*/ 	.word	index@(_ZN7cutlass13device_kernelIN5flash11enable_sm90INS1_16FlashAttnFwdSm90INS1_25CollectiveMainloopFwdSm90ILi2EN4cute5tupleIJNS5_1CILi1EEES8_S8_EEENS6_IJNS7_ILi192EEENS7_ILi128EEENS7_ILi64EEEEEELi64ENS_10bfloat16_tEfNS_4arch4Sm90ELb0ELb0ELb0ELb1ELb1ELb1ELb0ELb1ELb1ELb1ELb1ELb0EEENS1_21CollectiveEpilogueFwdINS6_IJSA_SC_SB_EEES9_SE_SG_Li384ELb1ELb1ELb1ELb0EEENS1_36VarlenDynamicPersistentTileSchedulerILi192ELi128ELi384ELi128ELb1ELb1ELb1ELb0ELb1ELb1EEEEEEEEEvNT_6ParamsE)
        /*0098*/ 	.word	0x00000004


	//----- nvinfo : EIATTR_FRAME_SIZE
	.align		4
.L_36:
        /*009c*/ 	.byte	0x04, 0x11
        /*009e*/ 	.short	(.L_38 - .L_37)
	.align		4
.L_37:
        /*00a0*/ 	.word	index@(_ZN7cutlass13device_kernelIN5flash11enable_sm90INS1_16FlashAttnFwdSm90INS1_25CollectiveMainloopFwdSm90ILi2EN4cute5tupleIJNS5_1CILi1EEES8_S8_EEENS6_IJNS7_ILi192EEENS7_ILi128EEENS7_ILi64EEEEEELi64ENS_10bfloat16_tEfNS_4arch4Sm90ELb0ELb0ELb0ELb1ELb1ELb1ELb0ELb1ELb1ELb1ELb1ELb0EEENS1_21CollectiveEpilogueFwdINS6_IJSA_SC_SB_EEES9_SE_SG_Li384ELb1ELb1ELb1ELb0EEENS1_36VarlenDynamicPersistentTileSchedulerILi192ELi128ELi384ELi128ELb1ELb1ELb1ELb0ELb1ELb1EEEEEEEEEvNT_6ParamsE)
        /*00a4*/ 	.word	0x00000000


	//----- nvinfo : EIATTR_REGCOUNT
	.align		4
.L_38:
        /*00a8*/ 	.byte	0x04, 0x2f
        /*00aa*/ 	.short	(.L_40 - .L_39)
	.align		4
.L_39:
        /*00ac*/ 	.word	index@(_ZN7cutlass13device_kernelIN5flash11enable_sm90INS1_16FlashAttnFwdSm90INS1_25CollectiveMainloopFwdSm90ILi2EN4cute5tupleIJNS5_1CILi1EEES8_S8_EEENS6_IJNS7_ILi192EEENS7_ILi128EEENS7_ILi64EEEEEELi64ENS_10bfloat16_tEfNS_4arch4Sm90ELb0ELb0ELb0ELb1ELb1ELb0ELb0ELb1ELb1ELb1ELb1ELb0EEENS1_21CollectiveEpilogueFwdINS6_IJSA_SC_SB_EEES9_SE_SG_Li384ELb1ELb1ELb1ELb0EEENS1_36VarlenDynamicPersistentTileSchedulerILi192ELi128ELi384ELi128ELb1ELb1ELb1ELb0ELb1ELb1EEEEEEEEEvNT_6ParamsE)
        /*00b0*/ 	.word	0x00000004


	//----- nvinfo : EIATTR_FRAME_SIZE
	.align		4
.L_40:
        /*00b4*/ 	.byte	0x04, 0x11
        /*00b6*/ 	.short	(.L_42 - .L_41)
	.align		4
.L_41:
        /*00b8*/ 	.word	index@(_ZN7cutlass13device_kernelIN5flash11enable_sm90INS1_16FlashAttnFwdSm90INS1_25CollectiveMainloopFwdSm90ILi2EN4cute5tupleIJNS5_1CILi1EEES8_S8_EEENS6_IJNS7_ILi192EEENS7_ILi128EEENS7_ILi64EEEEEELi64ENS_10bfloat16_tEfNS_4arch4Sm90ELb0ELb0ELb0ELb1ELb1ELb0ELb0ELb1ELb1ELb1ELb1ELb0EEENS1_21CollectiveEpilogueFwdINS6_IJSA_SC_SB_EEES9_SE_SG_Li384ELb1ELb1ELb1ELb0EEENS1_36VarlenDynamicPersistentTileSchedulerILi192ELi128ELi384ELi128ELb1ELb1ELb1ELb0ELb1ELb1EEEEEEEEEvNT_6ParamsE)
        /*00bc*/ 	.word	0x00000000


	//----- nvinfo : EIATTR_REGCOUNT
	.align		4
.L_42:
        /*00c0*/ 	.byte	0x04, 0x2f
        /*00c2*/ 	.short	(.L_44 - .L_43)
	.align		4
.L_43:
        /*00c4*/ 	.word	index@(_ZN7cutlass13device_kernelIN5flash11enable_sm90INS1_16FlashAttnFwdSm90INS1_25CollectiveMainloopFwdSm90ILi2EN4cute5tupleIJNS5_1CILi1EEES8_S8_EEENS6_IJNS7_ILi192EEENS7_ILi128EEENS7_ILi64EEEEEELi64ENS_10bfloat16_tEfNS_4arch4Sm90ELb0ELb0ELb0ELb0ELb1ELb0ELb0ELb1ELb1ELb1ELb1ELb0EEENS1_21CollectiveEpilogueFwdINS6_IJSA_SC_SB_EEES9_SE_SG_Li384ELb0ELb1ELb1ELb0EEENS1_19SingleTileSchedulerILb0ELb1ELb1ELi192EEEEEEEEEvNT_6ParamsE)
        /*00c8*/ 	.word	0x00000004


	//----- nvinfo : EIATTR_FRAME_SIZE
	.align		4
.L_44:
        /*00cc*/ 	.byte	0x04, 0x11
        /*00ce*/ 	.short	(.L_46 - .L_45)
	.align		4
.L_45:
        /*00d0*/ 	.word	index@(_ZN7cutlass13device_kernelIN5flash11enable_sm90INS1_16FlashAttnFwdSm90INS1_25CollectiveMainloopFwdSm90ILi2EN4cute5tupleIJNS5_1CILi1EEES8_S8_EEENS6_IJNS7_ILi192EEENS7_ILi128EEENS7_ILi64EEEEEELi64ENS_10bfloat16_tEfNS_4arch4Sm90ELb0ELb0ELb0ELb0ELb1ELb0ELb0ELb1ELb1ELb1ELb1ELb0EEENS1_21CollectiveEpilogueFwdINS6_IJSA_SC_SB_EEES9_SE_SG_Li384ELb0ELb1ELb1ELb0EEENS1_19SingleTileSchedulerILb0ELb1ELb1ELi192EEEEEEEEEvNT_6ParamsE)
        /*00d4*/ 	.word	0x00000000


	//----- nvinfo : EIATTR_MIN_STACK_SIZE
	.align		4
.L_46:
        /*00d8*/ 	.byte	0x04, 0x12
        /*00da*/ 	.short	(.L_48 - .L_47)
	.align		4
.L_47:
        /*00dc*/ 	.word	index@(_ZN7cutlass13device_kernelIN5flash11enable_sm90INS1_16FlashAttnFwdSm90INS1_25CollectiveMainloopFwdSm90ILi2EN4cute5tupleIJNS5_1CILi1EEES8_S8_EEENS6_IJNS7_ILi192EEENS7_ILi128EEENS7_ILi64EEEEEELi64ENS_10bfloat16_tEfNS_4arch4Sm90ELb0ELb0ELb0ELb0ELb1ELb0ELb0ELb1ELb1ELb1ELb1ELb0EEENS1_21CollectiveEpilogueFwdINS6_IJSA_SC_SB_EEES9_SE_SG_Li384ELb0ELb1ELb1ELb0EEENS1_19SingleTileSchedulerILb0ELb1ELb1ELi192EEEEEEEEEvNT_6ParamsE)
        /*00e0*/ 	.word	0x00000000


	//----- nvinfo : EIATTR_MIN_STACK_SIZE
	.align		4
.L_48:
        /*00e4*/ 	.byte	0x04, 0x12
        /*00e6*/ 	.short	(.L_50 - .L_49)
	.align		4
.L_49:
        /*00e8*/ 	.word	index@(_ZN7cutlass13device_kernelIN5flash11enable_sm90INS1_16FlashAttnFwdSm90INS1_25CollectiveMainloopFwdSm90ILi2EN4cute5tupleIJNS5_1CILi1EEES8_S8_EEENS6_IJNS7_ILi192EEENS7_ILi128EEENS7_ILi64EEEEEELi64ENS_10bfloat16_tEfNS_4arch4Sm90ELb0ELb0ELb0ELb1ELb1ELb0ELb0ELb1ELb1ELb1ELb1ELb0EEENS1_21CollectiveEpilogueFwdINS6_IJSA_SC_SB_EEES9_SE_SG_Li384ELb1ELb1ELb1ELb0EEENS1_36VarlenDynamicPersistentTileSchedulerILi192ELi128ELi384ELi128ELb1ELb1ELb1ELb0ELb1ELb1EEEEEEEEEvNT_6ParamsE)
        /*00ec*/ 	.word	0x00000000


	//----- nvinfo : EIATTR_MIN_STACK_SIZE
	.align		4
.L_50:
        /*00f0*/ 	.byte	0x04, 0x12
        /*00f2*/ 	.short	(.L_52 - .L_51)
	.align		4
.L_51:
        /*00f4*/ 	.word	index@(_ZN7cutlass13device_kernelIN5flash11enable_sm90INS1_16FlashAttnFwdSm90INS1_25CollectiveMainloopFwdSm90ILi2EN4cute5tupleIJNS5_1CILi1EEES8_S8_EEENS6_IJNS7_ILi192EEENS7_ILi128EEENS7_ILi64EEEEEELi64ENS_10bfloat16_tEfNS_4arch4Sm90ELb0ELb0ELb0ELb1ELb1ELb1ELb0ELb1ELb1ELb1ELb1ELb0EEENS1_21CollectiveEpilogueFwdINS6_IJSA_SC_SB_EEES9_SE_SG_Li384ELb1ELb1ELb1ELb0EEENS1_36VarlenDynamicPersistentTileSchedulerILi192ELi128ELi384ELi128ELb1ELb1ELb1ELb0ELb1ELb1EEEEEEEEEvNT_6ParamsE)
        /*00f8*/ 	.word	0x00000000


	//----- nvinfo : EIATTR_MIN_STACK_SIZE
	.align		4
.L_52:
        /*00fc*/ 	.byte	0x04, 0x12
        /*00fe*/ 	.short	(.L_54 - .L_53)
	.align		4
.L_53:
        /*0100*/ 	.word	index@(_ZN7cutlass13device_kernelIN5flash11enable_sm90INS1_16FlashAttnFwdSm90INS1_25CollectiveMainloopFwdSm90ILi2EN4cute5tupleIJNS5_1CILi1EEES8_S8_EEENS6_IJNS7_ILi192EEENS7_ILi128EEENS7_ILi64EEEEEELi64ENS_10bfloat16_tEfNS_4arch4Sm90ELb0ELb1ELb0ELb0ELb1ELb0ELb0ELb1ELb1ELb1ELb1ELb0EEENS1_21CollectiveEpilogueFwdINS6_IJSA_SC_SB_EEES9_SE_SG_Li384ELb0ELb1ELb1ELb0EEENS1_19SingleTileSchedulerILb0ELb1ELb1ELi192EEEEEEEEEvNT_6ParamsE)
        /*0104*/ 	.word	0x00000000


	//----- nvinfo : EIATTR_MIN_STACK_SIZE
	.align		4
.L_54:
        /*0108*/ 	.byte	0x04, 0x12
        /*010a*/ 	.short	(.L_56 - .L_55)
	.align		4
.L_55:
        /*010c*/ 	.word	index@(_ZN7cutlass13device_kernelIN5flash11enable_sm90INS1_16FlashAttnFwdSm90INS1_25CollectiveMainloopFwdSm90ILi2EN4cute5tupleIJNS5_1CILi1EEES8_S8_EEENS6_IJNS7_ILi192EEENS7_ILi128EEENS7_ILi64EEEEEELi64ENS_10bfloat16_tEfNS_4arch4Sm90ELb0ELb1ELb0ELb1ELb1ELb0ELb0ELb1ELb1ELb1ELb1ELb0EEENS1_21CollectiveEpilogueFwdINS6_IJSA_SC_SB_EEES9_SE_SG_Li384ELb1ELb1ELb1ELb0EEENS1_36VarlenDynamicPersistentTileSchedulerILi192ELi128ELi384ELi128ELb1ELb1ELb1ELb1ELb0ELb1EEEEEEEEEvNT_6ParamsE)
        /*0110*/ 	.word	0x00000000


	//----- nvinfo : EIATTR_MIN_STACK_SIZE
	.align		4
.L_56:
        /*0114*/ 	.byte	0x04, 0x12
        /*0116*/ 	.short	(.L_58 - .L_57)
	.align		4
.L_57:
        /*0118*/ 	.word	index@(_ZN7cutlass13device_kernelIN5flash11enable_sm90INS1_16FlashAttnFwdSm90INS1_25CollectiveMainloopFwdSm90ILi2EN4cute5tupleIJNS5_1CILi1EEES8_S8_EEENS6_IJNS7_ILi192EEENS7_ILi128EEENS7_ILi64EEEEEELi64ENS_10bfloat16_tEfNS_4arch4Sm90ELb0ELb1ELb0ELb1ELb1ELb1ELb0ELb1ELb1ELb1ELb1ELb0EEENS1_21CollectiveEpilogueFwdINS6_IJSA_SC_SB_EEES9_SE_SG_Li384ELb1ELb1ELb1ELb0EEENS1_36VarlenDynamicPersistentTileSchedulerILi192ELi128ELi384ELi128ELb1ELb1ELb1ELb1ELb0ELb1EEEEEEEEEvNT_6ParamsE)
        /*011c*/ 	.word	0x00000000


	//----- nvinfo : EIATTR_MIN_STACK_SIZE
	.align		4
.L_58:
        /*0120*/ 	.byte	0x04, 0x12
        /*0122*/ 	.short	(.L_60 - .L_59)
	.align		4
.L_59:
        /*0124*/ 	.word	index@(_ZN7cutlass13device_kernelIN5flash11enable_sm90INS1_16FlashAttnFwdSm90INS1_25CollectiveMainloopFwdSm90ILi2EN4cute5tupleIJNS5_1CILi1EEES8_S8_EEENS6_IJNS7_ILi192EEENS7_ILi128EEENS7_ILi64EEEEEELi64ENS_10bfloat16_tEfNS_4arch4Sm90ELb1ELb0ELb0ELb0ELb1ELb0ELb0ELb1ELb1ELb1ELb1ELb0EEENS1_21CollectiveEpilogueFwdINS6_IJSA_SC_SB_EEES9_SE_SG_Li384ELb0ELb1ELb1ELb0EEENS1_19SingleTileSchedulerILb0ELb1ELb1ELi192EEEEEEEEEvNT_6ParamsE)
        /*0128*/ 	.word	0x00000000


	//----- nvinfo : EIATTR_MIN_STACK_SIZE
	.align		4
.L_60:
        /*012c*/ 	.byte	0x04, 0x12
        /*012e*/ 	.short	(.L_62 - .L_61)
	.align		4
.L_61:
        /*0130*/ 	.word	index@(_ZN7cutlass13device_kernelIN5flash11enable_sm90INS1_16FlashAttnFwdSm90INS1_25CollectiveMainloopFwdSm90ILi2EN4cute5tupleIJNS5_1CILi1EEES8_S8_EEENS6_IJNS7_ILi192EEENS7_ILi128EEENS7_ILi64EEEEEELi64ENS_10bfloat16_tEfNS_4arch4Sm90ELb1ELb0ELb0ELb1ELb1ELb0ELb0ELb1ELb1ELb1ELb1ELb0EEENS1_21CollectiveEpilogueFwdINS6_IJSA_SC_SB_EEES9_SE_SG_Li384ELb1ELb1ELb1ELb0EEENS1_36VarlenDynamicPersistentTileSchedulerILi192ELi128ELi384ELi128ELb1ELb1ELb1ELb1ELb1ELb1EEEEEEEEEvNT_6ParamsE)
        /*0134*/ 	.word	0x00000000


	//----- nvinfo : EIATTR_MIN_STACK_SIZE
	.align		4
.L_62:
        /*0138*/ 	.byte	0x04, 0x12
        /*013a*/ 	.short	(.L_64 - .L_63)
	.align		4
.L_63:
        /*013c*/ 	.word	index@(_ZN7cutlass13device_kernelIN5flash11enable_sm90INS1_16FlashAttnFwdSm90INS1_25CollectiveMainloopFwdSm90ILi2EN4cute5tupleIJNS5_1CILi1EEES8_S8_EEENS6_IJNS7_ILi192EEENS7_ILi128EEENS7_ILi64EEEEEELi64ENS_10bfloat16_tEfNS_4arch4Sm90ELb1ELb0ELb0ELb1ELb1ELb1ELb0ELb1ELb1ELb1ELb1ELb0EEENS1_21CollectiveEpilogueFwdINS6_IJSA_SC_SB_EEES9_SE_SG_Li384ELb1ELb1ELb1ELb0EEENS1_36VarlenDynamicPersistentTileSchedulerILi192ELi128ELi384ELi128ELb1ELb1ELb1ELb1ELb1ELb1EEEEEEEEEvNT_6ParamsE)
        /*0140*/ 	.word	0x00000000
.L_64:


//--------------------- .nv.compat                --------------------------
	.section	.nv.compat,"",@"SHT_CUDA_COMPAT_INFO"
	.align	4
        /*0000*/ 	.byte	0x02, 0x09, 0x01, 0x00, 0x02, 0x02, 0x01, 0x00, 0x02, 0x05, 0x05, 0x00, 0x03, 0x07, 0x01, 0x01
        /*0010*/ 	.byte	0x02, 0x03, 0x00, 0x00, 0x02, 0x06, 0x01, 0x00, 0x04, 0x0b, 0x08, 0x00, 0x00, 0x00, 0x00, 0x00
        /*0020*/ 	.byte	0x00, 0x00, 0x00, 0x00


//--------------------- .nv.info._ZN7cutlass13device_kernelIN5flash11enable_sm90INS1_16FlashAttnFwdSm90INS1_25CollectiveMainloopFwdSm90ILi2EN4cute5tupleIJNS5_1CILi1EEES8_S8_EEENS6_IJNS7_ILi192EEENS7_ILi128EEENS7_ILi64EEEEEELi64ENS_10bfloat16_tEfNS_4arch4Sm90ELb0ELb0ELb0ELb0ELb1ELb0ELb0ELb1ELb1ELb1ELb1ELb0EEENS1_21CollectiveEpilogueFwdINS6_IJSA_SC_SB_EEES9_SE_SG_Li384ELb0ELb1ELb1ELb0EEENS1_19SingleTileSchedulerILb0ELb1ELb1ELi192EEEEEEEEEvNT_6ParamsE --------------------------
	.section	.nv.info._ZN7cutlass13device_kernelIN5flash11enable_sm90INS1_16FlashAttnFwdSm90INS1_25CollectiveMainloopFwdSm90ILi2EN4cute5tupleIJNS5_1CILi1EEES8_S8_EEENS6_IJNS7_ILi192EEENS7_ILi128EEENS7_ILi64EEEEEELi64ENS_10bfloat16_tEfNS_4arch4Sm90ELb0ELb0ELb0ELb0ELb1ELb0ELb0ELb1ELb1ELb1ELb1ELb0EEENS1_21CollectiveEpilogueFwdINS6_IJSA_SC_SB_EEES9_SE_SG_Li384ELb0ELb1ELb1ELb0EEENS1_19SingleTileSchedulerILb0ELb1ELb1ELi192EEEEEEEEEvNT_6ParamsE,"",@"SHT_CUDA_INFO"
	.sectionflags	@""
	.align	4


	//----- nvinfo : EIATTR_CUDA_API_VERSION
	.align		4
        /*0000*/ 	.byte	0x04, 0x37
        /*0002*/ 	.short	(.L_66 - .L_65)
.L_65:
        /*0004*/ 	.word	0x00000082


	//----- nvinfo : EIATTR_KPARAM_INFO
	.align		4
.L_66:
        /*0008*/ 	.byte	0x04, 0x17
        /*000a*/ 	.short	(.L_68 - .L_67)
.L_67:
        /*000c*/ 	.word	0x00000000
        /*0010*/ 	.short	0x0000
        /*0012*/ 	.short	0x0000
        /*0014*/ 	.byte	0x00, 0xf0, 0x01, 0x28


	//----- nvinfo : EIATTR_SPARSE_MMA_MASK
	.align		4
.L_68:
        /*0018*/ 	.byte	0x03, 0x50
        /*001a*/ 	.short	0x0000


	//----- nvinfo : EIATTR_MAXREG_COUNT
	.align		4
        /*001c*/ 	.byte	0x03, 0x1b
        /*001e*/ 	.short	0x0080


	//----- nvinfo : EIATTR_MERCURY_ISA_VERSION
	.align		4
        /*0020*/ 	.byte	0x03, 0x5f
        /*0022*/ 	.short	0x0101


	//----- nvinfo : EIATTR_VRC_CTA_INIT_COUNT
	.align		4
        /*0024*/ 	.byte	0x02, 0x4a
	.zero		1
	.zero		1


	//----- nvinfo : EIATTR_EXIT_INSTR_OFFSETS
	.align		4
        /*0028*/ 	.byte	0x04, 0x1c
        /*002a*/ 	.short	(.L_70 - .L_69)


	//   ....[0]....
.L_69:
        /*002c*/ 	.word	0x00000010


	//----- nvinfo : EIATTR_MAX_THREADS
	.align		4
.L_70:
        /*0030*/ 	.byte	0x04, 0x05
        /*0032*/ 	.short	(.L_72 - .L_71)
.L_71:
        /*0034*/ 	.word	0x00000200
        /*0038*/ 	.word	0x00000001
        /*003c*/ 	.word	0x00000001


	//----- nvinfo : EIATTR_CBANK_PARAM_SIZE
	.align		4
.L_72:
        /*0040*/ 	.byte	0x03, 0x19
        /*0042*/ 	.short	0x0a00


	//----- nvinfo : EIATTR_PARAM_CBANK
	.align		4
        /*0044*/ 	.byte	0x04, 0x0a
        /*0046*/ 	.short	(.L_74 - .L_73)
	.align		4
.L_73:
        /*0048*/ 	.word	index@(.nv.constant0._ZN7cutlass13device_kernelIN5flash11enable_sm90INS1_16FlashAttnFwdSm90INS1_25CollectiveMainloopFwdSm90ILi2EN4cute5tupleIJNS5_1CILi1EEES8_S8_EEENS6_IJNS7_ILi192EEENS7_ILi128EEENS7_ILi64EEEEEELi64ENS_10bfloat16_tEfNS_4arch4Sm90ELb0ELb0ELb0ELb0ELb1ELb0ELb0ELb1ELb1ELb1ELb1ELb0EEENS1_21CollectiveEpilogueFwdINS6_IJSA_SC_SB_EEES9_SE_SG_Li384ELb0ELb1ELb1ELb0EEENS1_19SingleTileSchedulerILb0ELb1ELb1ELi192EEEEEEEEEvNT_6ParamsE)
        /*004c*/ 	.short	0x0380
        /*004e*/ 	.short	0x0a00


	//----- nvinfo : EIATTR_SW_WAR
	.align		4
.L_74:
        /*0050*/ 	.byte	0x04, 0x36
        /*0052*/ 	.short	(.L_76 - .L_75)
.L_75:
        /*0054*/ 	.word	0x00000008
.L_76:


//--------------------- .nv.info._ZN7cutlass13device_kernelIN5flash11enable_sm90INS1_16FlashAttnFwdSm90INS1_25CollectiveMainloopFwdSm90ILi2EN4cute5tupleIJNS5_1CILi1EEES8_S8_EEENS6_IJNS7_ILi192EEENS7_ILi128EEENS7_ILi64EEEEEELi64ENS_10bfloat16_tEfNS_4arch4Sm90ELb0ELb0ELb0ELb1ELb1ELb0ELb0ELb1ELb1ELb1ELb1ELb0EEENS1_21CollectiveEpilogueFwdINS6_IJSA_SC_SB_EEES9_SE_SG_Li384ELb1ELb1ELb1ELb0EEENS1_36VarlenDynamicPersistentTileSchedulerILi192ELi128ELi384ELi128ELb1ELb1ELb1ELb0ELb1ELb1EEEEEEEEEvNT_6ParamsE --------------------------
	.section	.nv.info._ZN7cutlass13device_kernelIN5flash11enable_sm90INS1_16FlashAttnFwdSm90INS1_25CollectiveMainloopFwdSm90ILi2EN4cute5tupleIJNS5_1CILi1EEES8_S8_EEENS6_IJNS7_ILi192EEENS7_ILi128EEENS7_ILi64EEEEEELi64ENS_10bfloat16_tEfNS_4arch4Sm90ELb0ELb0ELb0ELb1ELb1ELb0ELb0ELb1ELb1ELb1ELb1ELb0EEENS1_21CollectiveEpilogueFwdINS6_IJSA_SC_SB_EEES9_SE_SG_Li384ELb1ELb1ELb1ELb0EEENS1_36VarlenDynamicPersistentTileSchedulerILi192ELi128ELi384ELi128ELb1ELb1ELb1ELb0ELb1ELb1EEEEEEEEEvNT_6ParamsE,"",@"SHT_CUDA_INFO"
	.sectionflags	@""
	.align	4


	//----- nvinfo : EIATTR_CUDA_API_VERSION
	.align		4
        /*0000*/ 	.byte	0x04, 0x37
        /*0002*/ 	.short	(.L_78 - .L_77)
.L_77:
        /*0004*/ 	.word	0x00000082


	//----- nvinfo : EIATTR_KPARAM_INFO
	.align		4
.L_78:
        /*0008*/ 	.byte	0x04, 0x17
        /*000a*/ 	.short	(.L_80 - .L_79)
.L_79:
        /*000c*/ 	.word	0x00000000
        /*0010*/ 	.short	0x0000
        /*0012*/ 	.short	0x0000
        /*0014*/ 	.byte	0x00, 0xf0, 0x01, 0x2a


	//----- nvinfo : EIATTR_SPARSE_MMA_MASK
	.align		4
.L_80:
        /*0018*/ 	.byte	0x03, 0x50
        /*001a*/ 	.short	0x0000


	//----- nvinfo : EIATTR_MAXREG_COUNT
	.align		4
        /*001c*/ 	.byte	0x03, 0x1b
        /*001e*/ 	.short	0x0080


	//----- nvinfo : EIATTR_MERCURY_ISA_VERSION
	.align		4
        /*0020*/ 	.byte	0x03, 0x5f
        /*0022*/ 	.short	0x0101


	//----- nvinfo : EIATTR_VRC_CTA_INIT_COUNT
	.align		4
        /*0024*/ 	.byte	0x02, 0x4a
	.zero		1
	.zero		1


	//----- nvinfo : EIATTR_EXIT_INSTR_OFFSETS
	.align		4
        /*0028*/ 	.byte	0x04, 0x1c
        /*002a*/ 	.short	(.L_82 - .L_81)


	//   ....[0]....
.L_81:
        /*002c*/ 	.word	0x00000010


	//----- nvinfo : EIATTR_MAX_THREADS
	.align		4
.L_82:
        /*0030*/ 	.byte	0x04, 0x05
        /*0032*/ 	.short	(.L_84 - .L_83)
.L_83:
        /*0034*/ 	.word	0x00000200
        /*0038*/ 	.word	0x00000001
        /*003c*/ 	.word	0x00000001


	//----- nvinfo : EIATTR_CBANK_PARAM_SIZE
	.align		4
.L_84:
        /*0040*/ 	.byte	0x03, 0x19
        /*0042*/ 	.short	0x0a80


	//----- nvinfo : EIATTR_PARAM_CBANK
	.align		4
        /*0044*/ 	.byte	0x04, 0x0a
        /*0046*/ 	.short	(.L_86 - .L_85)
	.align		4
.L_85:
        /*0048*/ 	.word	index@(.nv.constant0._ZN7cutlass13device_kernelIN5flash11enable_sm90INS1_16FlashAttnFwdSm90INS1_25CollectiveMainloopFwdSm90ILi2EN4cute5tupleIJNS5_1CILi1EEES8_S8_EEENS6_IJNS7_ILi192EEENS7_ILi128EEENS7_ILi64EEEEEELi64ENS_10bfloat16_tEfNS_4arch4Sm90ELb0ELb0ELb0ELb1ELb1ELb0ELb0ELb1ELb1ELb1ELb1ELb0EEENS1_21CollectiveEpilogueFwdINS6_IJSA_SC_SB_EEES9_SE_SG_Li384ELb1ELb1ELb1ELb0EEENS1_36VarlenDynamicPersistentTileSchedulerILi192ELi128ELi384ELi128ELb1ELb1ELb1ELb0ELb1ELb1EEEEEEEEEvNT_6ParamsE)
        /*004c*/ 	.short	0x0380
        /*004e*/ 	.short	0x0a80


	//----- nvinfo : EIATTR_SW_WAR
	.align		4
.L_86:
        /*0050*/ 	.byte	0x04, 0x36
        /*0052*/ 	.short	(.L_88 - .L_87)
.L_87:
        /*0054*/ 	.word	0x00000008
.L_88:


//--------------------- .nv.info._ZN7cutlass13device_kernelIN5flash11enable_sm90INS1_16FlashAttnFwdSm90INS1_25CollectiveMainloopFwdSm90ILi2EN4cute5tupleIJNS5_1CILi1EEES8_S8_EEENS6_IJNS7_ILi192EEENS7_ILi128EEENS7_ILi64EEEEEELi64ENS_10bfloat16_tEfNS_4arch4Sm90ELb0ELb0ELb0ELb1ELb1ELb1ELb0ELb1ELb1ELb1ELb1ELb0EEENS1_21CollectiveEpilogueFwdINS6_IJSA_SC_SB_EEES9_SE_SG_Li384ELb1ELb1ELb1ELb0EEENS1_36VarlenDynamicPersistentTileSchedulerILi192ELi128ELi384ELi128ELb1ELb1ELb1ELb0ELb1ELb1EEEEEEEEEvNT_6ParamsE --------------------------
	.section	.nv.info._ZN7cutlass13device_kernelIN5flash11enable_sm90INS1_16FlashAttnFwdSm90INS1_25CollectiveMainloopFwdSm90ILi2EN4cute5tupleIJNS5_1CILi1EEES8_S8_EEENS6_IJNS7_ILi192EEENS7_ILi128EEENS7_ILi64EEEEEELi64ENS_10bfloat16_tEfNS_4arch4Sm90ELb0ELb0ELb0ELb1ELb1ELb1ELb0ELb1ELb1ELb1ELb1ELb0EEENS1_21CollectiveEpilogueFwdINS6_IJSA_SC_SB_EEES9_SE_SG_Li384ELb1ELb1ELb1ELb0EEENS1_36VarlenDynamicPersistentTileSchedulerILi192ELi128ELi384ELi128ELb1ELb1ELb1ELb0ELb1ELb1EEEEEEEEEvNT_6ParamsE,"",@"SHT_CUDA_INFO"
	.sectionflags	@""
	.align	4


	//----- nvinfo : EIATTR_CUDA_API_VERSION
	.align		4
        /*0000*/ 	.byte	0x04, 0x37
        /*0002*/ 	.short	(.L_90 - .L_89)
.L_89:
        /*0004*/ 	.word	0x00000082


	//----- nvinfo : EIATTR_KPARAM_INFO
	.align		4
.L_90:
        /*0008*/ 	.byte	0x04, 0x17
        /*000a*/ 	.short	(.L_92 - .L_91)
.L_91:
        /*000c*/ 	.word	0x00000000
        /*0010*/ 	.short	0x0000
        /*0012*/ 	.short	0x0000
        /*0014*/ 	.byte	0x00, 0xf0, 0x01, 0x2a


	//----- nvinfo : EIATTR_SPARSE_MMA_MASK
	.align		4
.L_92:
        /*0018*/ 	.byte	0x03, 0x50
        /*001a*/ 	.short	0x0000


	//----- nvinfo : EIATTR_MAXREG_COUNT
	.align		4
        /*001c*/ 	.byte	0x03, 0x1b
        /*001e*/ 	.short	0x0080


	//----- nvinfo : EIATTR_MERCURY_ISA_VERSION
	.align		4
        /*0020*/ 	.byte	0x03, 0x5f
        /*0022*/ 	.short	0x0101


	//----- nvinfo : EIATTR_VRC_CTA_INIT_COUNT
	.align		4
        /*0024*/ 	.byte	0x02, 0x4a
	.zero		1
	.zero		1


	//----- nvinfo : EIATTR_EXIT_INSTR_OFFSETS
	.align		4
        /*0028*/ 	.byte	0x04, 0x1c
        /*002a*/ 	.short	(.L_94 - .L_93)


	//   ....[0]....
.L_93:
        /*002c*/ 	.word	0x00000010


	//----- nvinfo : EIATTR_MAX_THREADS
	.align		4
.L_94:
        /*0030*/ 	.byte	0x04, 0x05
        /*0032*/ 	.short	(.L_96 - .L_95)
.L_95:
        /*0034*/ 	.word	0x00000200
        /*0038*/ 	.word	0x00000001
        /*003c*/ 	.word	0x00000001


	//----- nvinfo : EIATTR_CBANK_PARAM_SIZE
	.align		4
.L_96:
        /*0040*/ 	.byte	0x03, 0x19
        /*0042*/ 	.short	0x0a80


	//----- nvinfo : EIATTR_PARAM_CBANK
	.align		4
        /*0044*/ 	.byte	0x04, 0x0a
        /*0046*/ 	.short	(.L_98 - .L_97)
	.align		4
.L_97:
        /*0048*/ 	.word	index@(.nv.constant0._ZN7cutlass13device_kernelIN5flash11enable_sm90INS1_16FlashAttnFwdSm90INS1_25CollectiveMainloopFwdSm90ILi2EN4cute5tupleIJNS5_1CILi1EEES8_S8_EEENS6_IJNS7_ILi192EEENS7_ILi128EEENS7_ILi64EEEEEELi64ENS_10bfloat16_tEfNS_4arch4Sm90ELb0ELb0ELb0ELb1ELb1ELb1ELb0ELb1ELb1ELb1ELb1ELb0EEENS1_21CollectiveEpilogueFwdINS6_IJSA_SC_SB_EEES9_SE_SG_Li384ELb1ELb1ELb1ELb0EEENS1_36VarlenDynamicPersistentTileSchedulerILi192ELi128ELi384ELi128ELb1ELb1ELb1ELb0ELb1ELb1EEEEEEEEEvNT_6ParamsE)
        /*004c*/ 	.short	0x0380
        /*004e*/ 	.short	0x0a80


	//----- nvinfo : EIATTR_SW_WAR
	.align		4
.L_98:
        /*0050*/ 	.byte	0x04, 0x36
        /*0052*/ 	.short	(.L_100 - .L_99)
.L_99:
        /*0054*/ 	.word	0x00000008
.L_100:


//--------------------- .nv.info._ZN7cutlass13device_kernelIN5flash11enable_sm90INS1_16FlashAttnFwdSm90INS1_25CollectiveMainloopFwdSm90ILi2EN4cute5tupleIJNS5_1CILi1EEES8_S8_EEENS6_IJNS7_ILi192EEENS7_ILi128EEENS7_ILi64EEEEEELi64ENS_10bfloat16_tEfNS_4arch4Sm90ELb0ELb1ELb0ELb0ELb1ELb0ELb0ELb1ELb1ELb1ELb1ELb0EEENS1_21CollectiveEpilogueFwdINS6_IJSA_SC_SB_EEES9_SE_SG_Li384ELb0ELb1ELb1ELb0EEENS1_19SingleTileSchedulerILb0ELb1ELb1ELi192EEEEEEEEEvNT_6ParamsE --------------------------
	.section	.nv.info._ZN7cutlass13device_kernelIN5flash11enable_sm90INS1_16FlashAttnFwdSm90INS1_25CollectiveMainloopFwdSm90ILi2EN4cute5tupleIJNS5_1CILi1EEES8_S8_EEENS6_IJNS7_ILi192EEENS7_ILi128EEENS7_ILi64EEEEEELi64ENS_10bfloat16_tEfNS_4arch4Sm90ELb0ELb1ELb0ELb0ELb1ELb0ELb0ELb1ELb1ELb1ELb1ELb0EEENS1_21CollectiveEpilogueFwdINS6_IJSA_SC_SB_EEES9_SE_SG_Li384ELb0ELb1ELb1ELb0EEENS1_19SingleTileSchedulerILb0ELb1ELb1ELi192EEEEEEEEEvNT_6ParamsE,"",@"SHT_CUDA_INFO"
	.sectionflags	@""
	.align	4


	//----- nvinfo : EIATTR_CUDA_API_VERSION
	.align		4
        /*0000*/ 	.byte	0x04, 0x37
        /*0002*/ 	.short	(.L_102 - .L_101)
.L_101:
        /*0004*/ 	.word	0x00000082


	//----- nvinfo : EIATTR_KPARAM_INFO
	.align		4
.L_102:
        /*0008*/ 	.byte	0x04, 0x17
        /*000a*/ 	.short	(.L_104 - .L_103)
.L_103:
        /*000c*/ 	.word	0x00000000
        /*0010*/ 	.short	0x0000
        /*0012*/ 	.short	0x0000
        /*0014*/ 	.byte	0x00, 0xf0, 0x01, 0x28


	//----- nvinfo : EIATTR_SPARSE_MMA_MASK
	.align		4
.L_104:
        /*0018*/ 	.byte	0x03, 0x50
        /*001a*/ 	.short	0x0000


	//----- nvinfo : EIATTR_MAXREG_COUNT
	.align		4
        /*001c*/ 	.byte	0x03, 0x1b
        /*001e*/ 	.short	0x0080


	//----- nvinfo : EIATTR_MERCURY_ISA_VERSION
	.align		4
        /*0020*/ 	.byte	0x03, 0x5f
        /*0022*/ 	.short	0x0101


	//----- nvinfo : EIATTR_VRC_CTA_INIT_COUNT
	.align		4
        /*0024*/ 	.byte	0x02, 0x4a
	.zero		1
	.zero		1


	//----- nvinfo : EIATTR_EXIT_INSTR_OFFSETS
	.align		4
        /*0028*/ 	.byte	0x04, 0x1c
        /*002a*/ 	.short	(.L_106 - .L_105)


	//   ....[0]....
.L_105:
        /*002c*/ 	.word	0x00000010


	//----- nvinfo : EIATTR_MAX_THREADS
	.align		4
.L_106:
        /*0030*/ 	.byte	0x04, 0x05
        /*0032*/ 	.short	(.L_108 - .L_107)
.L_107:
        /*0034*/ 	.word	0x00000200
        /*0038*/ 	.word	0x00000001
        /*003c*/ 	.word	0x00000001


	//----- nvinfo : EIATTR_CBANK_PARAM_SIZE
	.align		4
.L_108:
        /*0040*/ 	.byte	0x03, 0x19
        /*0042*/ 	.short	0x0a00


	//----- nvinfo : EIATTR_PARAM_CBANK
	.align		4
        /*0044*/ 	.byte	0x04, 0x0a
        /*0046*/ 	.short	(.L_110 - .L_109)
	.align		4
.L_109:
        /*0048*/ 	.word	index@(.nv.constant0._ZN7cutlass13device_kernelIN5flash11enable_sm90INS1_16FlashAttnFwdSm90INS1_25CollectiveMainloopFwdSm90ILi2EN4cute5tupleIJNS5_1CILi1EEES8_S8_EEENS6_IJNS7_ILi192EEENS7_ILi128EEENS7_ILi64EEEEEELi64ENS_10bfloat16_tEfNS_4arch4Sm90ELb0ELb1ELb0ELb0ELb1ELb0ELb0ELb1ELb1ELb1ELb1ELb0EEENS1_21CollectiveEpilogueFwdINS6_IJSA_SC_SB_EEES9_SE_SG_Li384ELb0ELb1ELb1ELb0EEENS1_19SingleTileSchedulerILb0ELb1ELb1ELi192EEEEEEEEEvNT_6ParamsE)
        /*004c*/ 	.short	0x0380
        /*004e*/ 	.short	0x0a00


	//----- nvinfo : EIATTR_SW_WAR
	.align		4
.L_110:
        /*0050*/ 	.byte	0x04, 0x36
        /*0052*/ 	.short	(.L_112 - .L_111)
.L_111:
        /*0054*/ 	.word	0x00000008
.L_112:


//--------------------- .nv.info._ZN7cutlass13device_kernelIN5flash11enable_sm90INS1_16FlashAttnFwdSm90INS1_25CollectiveMainloopFwdSm90ILi2EN4cute5tupleIJNS5_1CILi1EEES8_S8_EEENS6_IJNS7_ILi192EEENS7_ILi128EEENS7_ILi64EEEEEELi64ENS_10bfloat16_tEfNS_4arch4Sm90ELb0ELb1ELb0ELb1ELb1ELb0ELb0ELb1ELb1ELb1ELb1ELb0EEENS1_21CollectiveEpilogueFwdINS6_IJSA_SC_SB_EEES9_SE_SG_Li384ELb1ELb1ELb1ELb0EEENS1_36VarlenDynamicPersistentTileSchedulerILi192ELi128ELi384ELi128ELb1ELb1ELb1ELb1ELb0ELb1EEEEEEEEEvNT_6ParamsE --------------------------
	.section	.nv.info._ZN7cutlass13device_kernelIN5flash11enable_sm90INS1_16FlashAttnFwdSm90INS1_25CollectiveMainloopFwdSm90ILi2EN4cute5tupleIJNS5_1CILi1EEES8_S8_EEENS6_IJNS7_ILi192EEENS7_ILi128EEENS7_ILi64EEEEEELi64ENS_10bfloat16_tEfNS_4arch4Sm90ELb0ELb1ELb0ELb1ELb1ELb0ELb0ELb1ELb1ELb1ELb1ELb0EEENS1_21CollectiveEpilogueFwdINS6_IJSA_SC_SB_EEES9_SE_SG_Li384ELb1ELb1ELb1ELb0EEENS1_36VarlenDynamicPersistentTileSchedulerILi192ELi128ELi384ELi128ELb1ELb1ELb1ELb1ELb0ELb1EEEEEEEEEvNT_6ParamsE,"",@"SHT_CUDA_INFO"
	.sectionflags	@""
	.align	4


	//----- nvinfo : EIATTR_CUDA_API_VERSION
	.align		4
        /*0000*/ 	.byte	0x04, 0x37
        /*0002*/ 	.short	(.L_114 - .L_113)
.L_113:
        /*0004*/ 	.word	0x00000082


	//----- nvinfo : EIATTR_KPARAM_INFO
	.align		4
.L_114:
        /*0008*/ 	.byte	0x04, 0x17
        /*000a*/ 	.short	(.L_116 - .L_115)
.L_115:
        /*000c*/ 	.word	0x00000000
        /*0010*/ 	.short	0x0000
        /*0012*/ 	.short	0x0000
        /*0014*/ 	.byte	0x00, 0xf0, 0x01, 0x2a


	//----- nvinfo : EIATTR_SPARSE_MMA_MASK
	.align		4
.L_116:
        /*0018*/ 	.byte	0x03, 0x50
        /*001a*/ 	.short	0x0000


	//----- nvinfo : EIATTR_MAXREG_COUNT
	.align		4
        /*001c*/ 	.byte	0x03, 0x1b
        /*001e*/ 	.short	0x0080


	//----- nvinfo : EIATTR_MERCURY_ISA_VERSION
	.align		4
        /*0020*/ 	.byte	0x03, 0x5f
        /*0022*/ 	.short	0x0101


	//----- nvinfo : EIATTR_VRC_CTA_INIT_COUNT
	.align		4
        /*0024*/ 	.byte	0x02, 0x4a
	.zero		1
	.zero		1


	//----- nvinfo : EIATTR_EXIT_INSTR_OFFSETS
	.align		4
        /*0028*/ 	.byte	0x04, 0x1c
        /*002a*/ 	.short	(.L_118 - .L_117)


	//   ....[0]....
.L_117:
        /*002c*/ 	.word	0x00000010


	//----- nvinfo : EIATTR_MAX_THREADS
	.align		4
.L_118:
        /*0030*/ 	.byte	0x04, 0x05
        /*0032*/ 	.short	(.L_120 - .L_119)
.L_119:
        /*0034*/ 	.word	0x00000200
        /*0038*/ 	.word	0x00000001
        /*003c*/ 	.word	0x00000001


	//----- nvinfo : EIATTR_CBANK_PARAM_SIZE
	.align		4
.L_120:
        /*0040*/ 	.byte	0x03, 0x19
        /*0042*/ 	.short	0x0a80


	//----- nvinfo : EIATTR_PARAM_CBANK
	.align		4
        /*0044*/ 	.byte	0x04, 0x0a
        /*0046*/ 	.short	(.L_122 - .L_121)
	.align		4
.L_121:
        /*0048*/ 	.word	index@(.nv.constant0._ZN7cutlass13device_kernelIN5flash11enable_sm90INS1_16FlashAttnFwdSm90INS1_25CollectiveMainloopFwdSm90ILi2EN4cute5tupleIJNS5_1CILi1EEES8_S8_EEENS6_IJNS7_ILi192EEENS7_ILi128EEENS7_ILi64EEEEEELi64ENS_10bfloat16_tEfNS_4arch4Sm90ELb0ELb1ELb0ELb1ELb1ELb0ELb0ELb1ELb1ELb1ELb1ELb0EEENS1_21CollectiveEpilogueFwdINS6_IJSA_SC_SB_EEES9_SE_SG_Li384ELb1ELb1ELb1ELb0EEENS1_36VarlenDynamicPersistentTileSchedulerILi192ELi128ELi384ELi128ELb1ELb1ELb1ELb1ELb0ELb1EEEEEEEEEvNT_6ParamsE)
        /*004c*/ 	.short	0x0380
        /*004e*/ 	.short	0x0a80


	//----- nvinfo : EIATTR_SW_WAR
	.align		4
.L_122:
        /*0050*/ 	.byte	0x04, 0x36
        /*0052*/ 	.short	(.L_124 - .L_123)
.L_123:
        /*0054*/ 	.word	0x00000008
.L_124:


//--------------------- .nv.info._ZN7cutlass13device_kernelIN5flash11enable_sm90INS1_16FlashAttnFwdSm90INS1_25CollectiveMainloopFwdSm90ILi2EN4cute5tupleIJNS5_1CILi1EEES8_S8_EEENS6_IJNS7_ILi192EEENS7_ILi128EEENS7_ILi64EEEEEELi64ENS_10bfloat16_tEfNS_4arch4Sm90ELb0ELb1ELb0ELb1ELb1ELb1ELb0ELb1ELb1ELb1ELb1ELb0EEENS1_21CollectiveEpilogueFwdINS6_IJSA_SC_SB_EEES9_SE_SG_Li384ELb1ELb1ELb1ELb0EEENS1_36VarlenDynamicPersistentTileSchedulerILi192ELi128ELi384ELi128ELb1ELb1ELb1ELb1ELb0ELb1EEEEEEEEEvNT_6ParamsE --------------------------
	.section	.nv.info._ZN7cutlass13device_kernelIN5flash11enable_sm90INS1_16FlashAttnFwdSm90INS1_25CollectiveMainloopFwdSm90ILi2EN4cute5tupleIJNS5_1CILi1EEES8_S8_EEENS6_IJNS7_ILi192EEENS7_ILi128EEENS7_ILi64EEEEEELi64ENS_10bfloat16_tEfNS_4arch4Sm90ELb0ELb1ELb0ELb1ELb1ELb1ELb0ELb1ELb1ELb1ELb1ELb0EEENS1_21CollectiveEpilogueFwdINS6_IJSA_SC_SB_EEES9_SE_SG_Li384ELb1ELb1ELb1ELb0EEENS1_36VarlenDynamicPersistentTileSchedulerILi192ELi128ELi384ELi128ELb1ELb1ELb1ELb1ELb0ELb1EEEEEEEEEvNT_6ParamsE,"",@"SHT_CUDA_INFO"
	.sectionflags	@""
	.align	4


	//----- nvinfo : EIATTR_CUDA_API_VERSION
	.align		4
        /*0000*/ 	.byte	0x04, 0x37
        /*0002*/ 	.short	(.L_126 - .L_125)
.L_125:
        /*0004*/ 	.word	0x00000082


	//----- nvinfo : EIATTR_KPARAM_INFO
	.align		4
.L_126:
        /*0008*/ 	.byte	0x04, 0x17
        /*000a*/ 	.short	(.L_128 - .L_127)
.L_127:
        /*000c*/ 	.word	0x00000000
        /*0010*/ 	.short	0x0000
        /*0012*/ 	.short	0x0000
        /*0014*/ 	.byte	0x00, 0xf0, 0x01, 0x2a


	//----- nvinfo : EIATTR_SPARSE_MMA_MASK
	.align		4
.L_128:
        /*0018*/ 	.byte	0x03, 0x50
        /*001a*/ 	.short	0x0000


	//----- nvinfo : EIATTR_MAXREG_COUNT
	.align		4
        /*001c*/ 	.byte	0x03, 0x1b
        /*001e*/ 	.short	0x0080


	//----- nvinfo : EIATTR_MERCURY_ISA_VERSION
	.align		4
        /*0020*/ 	.byte	0x03, 0x5f
        /*0022*/ 	.short	0x0101


	//----- nvinfo : EIATTR_VRC_CTA_INIT_COUNT
	.align		4
        /*0024*/ 	.byte	0x02, 0x4a
	.zero		1
	.zero		1


	//----- nvinfo : EIATTR_EXIT_INSTR_OFFSETS
	.align		4
        /*0028*/ 	.byte	0x04, 0x1c
        /*002a*/ 	.short	(.L_130 - .L_129)


	//   ....[0]....
.L_129:
        /*002c*/ 	.word	0x00000010


	//----- nvinfo : EIATTR_MAX_THREADS
	.align		4
.L_130:
        /*0030*/ 	.byte	0x04, 0x05
        /*0032*/ 	.short	(.L_132 - .L_131)
.L_131:
        /*0034*/ 	.word	0x00000200
        /*0038*/ 	.word	0x00000001
        /*003c*/ 	.word	0x00000001


	//----- nvinfo : EIATTR_CBANK_PARAM_SIZE
	.align		4
.L_132:
        /*0040*/ 	.byte	0x03, 0x19
        /*0042*/ 	.short	0x0a80


	//----- nvinfo : EIATTR_PARAM_CBANK
	.align		4
        /*0044*/ 	.byte	0x04, 0x0a
        /*0046*/ 	.short	(.L_134 - .L_133)
	.align		4
.L_133:
        /*0048*/ 	.word	index@(.nv.constant0._ZN7cutlass13device_kernelIN5flash11enable_sm90INS1_16FlashAttnFwdSm90INS1_25CollectiveMainloopFwdSm90ILi2EN4cute5tupleIJNS5_1CILi1EEES8_S8_EEENS6_IJNS7_ILi192EEENS7_ILi128EEENS7_ILi64EEEEEELi64ENS_10bfloat16_tEfNS_4arch4Sm90ELb0ELb1ELb0ELb1ELb1ELb1ELb0ELb1ELb1ELb1ELb1ELb0EEENS1_21CollectiveEpilogueFwdINS6_IJSA_SC_SB_EEES9_SE_SG_Li384ELb1ELb1ELb1ELb0EEENS1_36VarlenDynamicPersistentTileSchedulerILi192ELi128ELi384ELi128ELb1ELb1ELb1ELb1ELb0ELb1EEEEEEEEEvNT_6ParamsE)
        /*004c*/ 	.short	0x0380
        /*004e*/ 	.short	0x0a80


	//----- nvinfo : EIATTR_SW_WAR
	.align		4
.L_134:
        /*0050*/ 	.byte	0x04, 0x36
        /*0052*/ 	.short	(.L_136 - .L_135)
.L_135:
        /*0054*/ 	.word	0x00000008
.L_136:


//--------------------- .nv.info._ZN7cutlass13device_kernelIN5flash11enable_sm90INS1_16FlashAttnFwdSm90INS1_25CollectiveMainloopFwdSm90ILi2EN4cute5tupleIJNS5_1CILi1EEES8_S8_EEENS6_IJNS7_ILi192EEENS7_ILi128EEENS7_ILi64EEEEEELi64ENS_10bfloat16_tEfNS_4arch4Sm90ELb1ELb0ELb0ELb0ELb1ELb0ELb0ELb1ELb1ELb1ELb1ELb0EEENS1_21CollectiveEpilogueFwdINS6_IJSA_SC_SB_EEES9_SE_SG_Li384ELb0ELb1ELb1ELb0EEENS1_19SingleTileSchedulerILb0ELb1ELb1ELi192EEEEEEEEEvNT_6ParamsE --------------------------
	.section	.nv.info._ZN7cutlass13device_kernelIN5flash11enable_sm90INS1_16FlashAttnFwdSm90INS1_25CollectiveMainloopFwdSm90ILi2EN4cute5tupleIJNS5_1CILi1EEES8_S8_EEENS6_IJNS7_ILi192EEENS7_ILi128EEENS7_ILi64EEEEEELi64ENS_10bfloat16_tEfNS_4arch4Sm90ELb1ELb0ELb0ELb0ELb1ELb0ELb0ELb1ELb1ELb1ELb1ELb0EEENS1_21CollectiveEpilogueFwdINS6_IJSA_SC_SB_EEES9_SE_SG_Li384ELb0ELb1ELb1ELb0EEENS1_19SingleTileSchedulerILb0ELb1ELb1ELi192EEEEEEEEEvNT_6ParamsE,"",@"SHT_CUDA_INFO"
	.sectionflags	@""
	.align	4


	//----- nvinfo : EIATTR_CUDA_API_VERSION
	.align		4
        /*0000*/ 	.byte	0x04, 0x37
        /*0002*/ 	.short	(.L_138 - .L_137)
.L_137:
        /*0004*/ 	.word	0x00000082


	//----- nvinfo : EIATTR_KPARAM_INFO
	.align		4
.L_138:
        /*0008*/ 	.byte	0x04, 0x17
        /*000a*/ 	.short	(.L_140 - .L_139)
.L_139:
        /*000c*/ 	.word	0x00000000
        /*0010*/ 	.short	0x0000
        /*0012*/ 	.short	0x0000
        /*0014*/ 	.byte	0x00, 0xf0, 0x01, 0x28


	//----- nvinfo : EIATTR_SPARSE_MMA_MASK
	.align		4
.L_140:
        /*0018*/ 	.byte	0x03, 0x50
        /*001a*/ 	.short	0x0000


	//----- nvinfo : EIATTR_MAXREG_COUNT
	.align		4
        /*001c*/ 	.byte	0x03, 0x1b
        /*001e*/ 	.short	0x0080


	//----- nvinfo : EIATTR_MERCURY_ISA_VERSION
	.align		4
        /*0020*/ 	.byte	0x03, 0x5f
        /*0022*/ 	.short	0x0101


	//----- nvinfo : EIATTR_VRC_CTA_INIT_COUNT
	.align		4
        /*0024*/ 	.byte	0x02, 0x4a
	.zero		1
	.zero		1


	//----- nvinfo : EIATTR_EXIT_INSTR_OFFSETS
	.align		4
        /*0028*/ 	.byte	0x04, 0x1c
        /*002a*/ 	.short	(.L_142 - .L_141)


	//   ....[0]....
.L_141:
        /*002c*/ 	.word	0x00000010


	//----- nvinfo : EIATTR_MAX_THREADS
	.align		4
.L_142:
        /*0030*/ 	.byte	0x04, 0x05
        /*0032*/ 	.short	(.L_144 - .L_143)
.L_143:
        /*0034*/ 	.word	0x00000200
        /*0038*/ 	.word	0x00000001
        /*003c*/ 	.word	0x00000001


	//----- nvinfo : EIATTR_CBANK_PARAM_SIZE
	.align		4
.L_144:
        /*0040*/ 	.byte	0x03, 0x19
        /*0042*/ 	.short	0x0a00


	//----- nvinfo : EIATTR_PARAM_CBANK
	.align		4
        /*0044*/ 	.byte	0x04, 0x0a
        /*0046*/ 	.short	(.L_146 - .L_145)
	.align		4
.L_145:
        /*0048*/ 	.word	index@(.nv.constant0._ZN7cutlass13device_kernelIN5flash11enable_sm90INS1_16FlashAttnFwdSm90INS1_25CollectiveMainloopFwdSm90ILi2EN4cute5tupleIJNS5_1CILi1EEES8_S8_EEENS6_IJNS7_ILi192EEENS7_ILi128EEENS7_ILi64EEEEEELi64ENS_10bfloat16_tEfNS_4arch4Sm90ELb1ELb0ELb0ELb0ELb1ELb0ELb0ELb1ELb1ELb1ELb1ELb0EEENS1_21CollectiveEpilogueFwdINS6_IJSA_SC_SB_EEES9_SE_SG_Li384ELb0ELb1ELb1ELb0EEENS1_19SingleTileSchedulerILb0ELb1ELb1ELi192EEEEEEEEEvNT_6ParamsE)
        /*004c*/ 	.short	0x0380
        /*004e*/ 	.short	0x0a00


	//----- nvinfo : EIATTR_SW_WAR
	.align		4
.L_146:
        /*0050*/ 	.byte	0x04, 0x36
        /*0052*/ 	.short	(.L_148 - .L_147)
.L_147:
        /*0054*/ 	.word	0x00000008
.L_148:


//--------------------- .nv.info._ZN7cutlass13device_kernelIN5flash11enable_sm90INS1_16FlashAttnFwdSm90INS1_25CollectiveMainloopFwdSm90ILi2EN4cute5tupleIJNS5_1CILi1EEES8_S8_EEENS6_IJNS7_ILi192EEENS7_ILi128EEENS7_ILi64EEEEEELi64ENS_10bfloat16_tEfNS_4arch4Sm90ELb1ELb0ELb0ELb1ELb1ELb0ELb0ELb1ELb1ELb1ELb1ELb0EEENS1_21CollectiveEpilogueFwdINS6_IJSA_SC_SB_EEES9_SE_SG_Li384ELb1ELb1ELb1ELb0EEENS1_36VarlenDynamicPersistentTileSchedulerILi192ELi128ELi384ELi128ELb1ELb1ELb1ELb1ELb1ELb1EEEEEEEEEvNT_6ParamsE --------------------------
	.section	.nv.info._ZN7cutlass13device_kernelIN5flash11enable_sm90INS1_16FlashAttnFwdSm90INS1_25CollectiveMainloopFwdSm90ILi2EN4cute5tupleIJNS5_1CILi1EEES8_S8_EEENS6_IJNS7_ILi192EEENS7_ILi128EEENS7_ILi64EEEEEELi64ENS_10bfloat16_tEfNS_4arch4Sm90ELb1ELb0ELb0ELb1ELb1ELb0ELb0ELb1ELb1ELb1ELb1ELb0EEENS1_21CollectiveEpilogueFwdINS6_IJSA_SC_SB_EEES9_SE_SG_Li384ELb1ELb1ELb1ELb0EEENS1_36VarlenDynamicPersistentTileSchedulerILi192ELi128ELi384ELi128ELb1ELb1ELb1ELb1ELb1ELb1EEEEEEEEEvNT_6ParamsE,"",@"SHT_CUDA_INFO"
	.sectionflags	@""
	.align	4


	//----- nvinfo : EIATTR_CUDA_API_VERSION
	.align		4
        /*0000*/ 	.byte	0x04, 0x37
        /*0002*/ 	.short	(.L_150 - .L_149)
.L_149:
        /*0004*/ 	.word	0x00000082


	//----- nvinfo : EIATTR_KPARAM_INFO
	.align		4
.L_150:
        /*0008*/ 	.byte	0x04, 0x17
        /*000a*/ 	.short	(.L_152 - .L_151)
.L_151:
        /*000c*/ 	.word	0x00000000
        /*0010*/ 	.short	0x0000
        /*0012*/ 	.short	0x0000
        /*0014*/ 	.byte	0x00, 0xf0, 0x01, 0x2a


	//----- nvinfo : EIATTR_SPARSE_MMA_MASK
	.align		4
.L_152:
        /*0018*/ 	.byte	0x03, 0x50
        /*001a*/ 	.short	0x0000


	//----- nvinfo : EIATTR_MAXREG_COUNT
	.align		4
        /*001c*/ 	.byte	0x03, 0x1b
        /*001e*/ 	.short	0x0080


	//----- nvinfo : EIATTR_MERCURY_ISA_VERSION
	.align		4
        /*0020*/ 	.byte	0x03, 0x5f
        /*0022*/ 	.short	0x0101


	//----- nvinfo : EIATTR_VRC_CTA_INIT_COUNT
	.align		4
        /*0024*/ 	.byte	0x02, 0x4a
	.zero		1
	.zero		1


	//----- nvinfo : EIATTR_EXIT_INSTR_OFFSETS
	.align		4
        /*0028*/ 	.byte	0x04, 0x1c
        /*002a*/ 	.short	(.L_154 - .L_153)


	//   ....[0]....
.L_153:
        /*002c*/ 	.word	0x00000010


	//----- nvinfo : EIATTR_MAX_THREADS
	.align		4
.L_154:
        /*0030*/ 	.byte	0x04, 0x05
        /*0032*/ 	.short	(.L_156 - .L_155)
.L_155:
        /*0034*/ 	.word	0x00000200
        /*0038*/ 	.word	0x00000001
        /*003c*/ 	.word	0x00000001


	//----- nvinfo : EIATTR_CBANK_PARAM_SIZE
	.align		4
.L_156:
        /*0040*/ 	.byte	0x03, 0x19
        /*0042*/ 	.short	0x0a80


	//----- nvinfo : EIATTR_PARAM_CBANK
	.align		4
        /*0044*/ 	.byte	0x04, 0x0a
        /*0046*/ 	.short	(.L_158 - .L_157)
	.align		4
.L_157:
        /*0048*/ 	.word	index@(.nv.constant0._ZN7cutlass13device_kernelIN5flash11enable_sm90INS1_16FlashAttnFwdSm90INS1_25CollectiveMainloopFwdSm90ILi2EN4cute5tupleIJNS5_1CILi1EEES8_S8_EEENS6_IJNS7_ILi192EEENS7_ILi128EEENS7_ILi64EEEEEELi64ENS_10bfloat16_tEfNS_4arch4Sm90ELb1ELb0ELb0ELb1ELb1ELb0ELb0ELb1ELb1ELb1ELb1ELb0EEENS1_21CollectiveEpilogueFwdINS6_IJSA_SC_SB_EEES9_SE_SG_Li384ELb1ELb1ELb1ELb0EEENS1_36VarlenDynamicPersistentTileSchedulerILi192ELi128ELi384ELi128ELb1ELb1ELb1ELb1ELb1ELb1EEEEEEEEEvNT_6ParamsE)
        /*004c*/ 	.short	0x0380
        /*004e*/ 	.short	0x0a80


	//----- nvinfo : EIATTR_SW_WAR
	.align		4
.L_158:
        /*0050*/ 	.byte	0x04, 0x36
        /*0052*/ 	.short	(.L_160 - .L_159)
.L_159:
        /*0054*/ 	.word	0x00000008
.L_160:


//--------------------- .nv.info._ZN7cutlass13device_kernelIN5flash11enable_sm90INS1_16FlashAttnFwdSm90INS1_25CollectiveMainloopFwdSm90ILi2EN4cute5tupleIJNS5_1CILi1EEES8_S8_EEENS6_IJNS7_ILi192EEENS7_ILi128EEENS7_ILi64EEEEEELi64ENS_10bfloat16_tEfNS_4arch4Sm90ELb1ELb0ELb0ELb1ELb1ELb1ELb0ELb1ELb1ELb1ELb1ELb0EEENS1_21CollectiveEpilogueFwdINS6_IJSA_SC_SB_EEES9_SE_SG_Li384ELb1ELb1ELb1ELb0EEENS1_36VarlenDynamicPersistentTileSchedulerILi192ELi128ELi384ELi128ELb1ELb1ELb1ELb1ELb1ELb1EEEEEEEEEvNT_6ParamsE --------------------------
	.section	.nv.info._ZN7cutlass13device_kernelIN5flash11enable_sm90INS1_16FlashAttnFwdSm90INS1_25CollectiveMainloopFwdSm90ILi2EN4cute5tupleIJNS5_1CILi1EEES8_S8_EEENS6_IJNS7_ILi192EEENS7_ILi128EEENS7_ILi64EEEEEELi64ENS_10bfloat16_tEfNS_4arch4Sm90ELb1ELb0ELb0ELb1ELb1ELb1ELb0ELb1ELb1ELb1ELb1ELb0EEENS1_21CollectiveEpilogueFwdINS6_IJSA_SC_SB_EEES9_SE_SG_Li384ELb1ELb1ELb1ELb0EEENS1_36VarlenDynamicPersistentTileSchedulerILi192ELi128ELi384ELi128ELb1ELb1ELb1ELb1ELb1ELb1EEEEEEEEEvNT_6ParamsE,"",@"SHT_CUDA_INFO"
	.sectionflags	@""
	.align	4


	//----- nvinfo : EIATTR_CUDA_API_VERSION
	.align		4
        /*0000*/ 	.byte	0x04, 0x37
        /*0002*/ 	.short	(.L_162 - .L_161)
.L_161:
        /*0004*/ 	.word	0x00000082


	//----- nvinfo : EIATTR_KPARAM_INFO
	.align		4
.L_162:
        /*0008*/ 	.byte	0x04, 0x17
        /*000a*/ 	.short	(.L_164 - .L_163)
.L_163:
        /*000c*/ 	.word	0x00000000
        /*0010*/ 	.short	0x0000
        /*0012*/ 	.short	0x0000
        /*0014*/ 	.byte	0x00, 0xf0, 0x01, 0x2a


	//----- nvinfo : EIATTR_SPARSE_MMA_MASK
	.align		4
.L_164:
        /*0018*/ 	.byte	0x03, 0x50
        /*001a*/ 	.short	0x0000


	//----- nvinfo : EIATTR_MAXREG_COUNT
	.align		4
        /*001c*/ 	.byte	0x03, 0x1b
        /*001e*/ 	.short	0x0080


	//----- nvinfo : EIATTR_MERCURY_ISA_VERSION
	.align		4
        /*0020*/ 	.byte	0x03, 0x5f
        /*0022*/ 	.short	0x0101


	//----- nvinfo : EIATTR_VRC_CTA_INIT_COUNT
	.align		4
        /*0024*/ 	.byte	0x02, 0x4a
	.zero		1
	.zero		1


	//----- nvinfo : EIATTR_EXIT_INSTR_OFFSETS
	.align		4
        /*0028*/ 	.byte	0x04, 0x1c
        /*002a*/ 	.short	(.L_166 - .L_165)


	//   ....[0]....
.L_165:
        /*002c*/ 	.word	0x00000010


	//----- nvinfo : EIATTR_MAX_THREADS
	.align		4
.L_166:
        /*0030*/ 	.byte	0x04, 0x05
        /*0032*/ 	.short	(.L_168 - .L_167)
.L_167:
        /*0034*/ 	.word	0x00000200
        /*0038*/ 	.word	0x00000001
        /*003c*/ 	.word	0x00000001


	//----- nvinfo : EIATTR_CBANK_PARAM_SIZE
	.align		4
.L_168:
        /*0040*/ 	.byte	0x03, 0x19
        /*0042*/ 	.short	0x0a80


	//----- nvinfo : EIATTR_PARAM_CBANK
	.align		4
        /*0044*/ 	.byte	0x04, 0x0a
        /*0046*/ 	.short	(.L_170 - .L_169)
	.align		4
.L_169:
        /*0048*/ 	.word	index@(.nv.constant0._ZN7cutlass13device_kernelIN5flash11enable_sm90INS1_16FlashAttnFwdSm90INS1_25CollectiveMainloopFwdSm90ILi2EN4cute5tupleIJNS5_1CILi1EEES8_S8_EEENS6_IJNS7_ILi192EEENS7_ILi128EEENS7_ILi64EEEEEELi64ENS_10bfloat16_tEfNS_4arch4Sm90ELb1ELb0ELb0ELb1ELb1ELb1ELb0ELb1ELb1ELb1ELb1ELb0EEENS1_21CollectiveEpilogueFwdINS6_IJSA_SC_SB_EEES9_SE_SG_Li384ELb1ELb1ELb1ELb0EEENS1_36VarlenDynamicPersistentTileSchedulerILi192ELi128ELi384ELi128ELb1ELb1ELb1ELb1ELb1ELb1EEEEEEEEEvNT_6ParamsE)
        /*004c*/ 	.short	0x0380
        /*004e*/ 	.short	0x0a80


	//----- nvinfo : EIATTR_SW_WAR
	.align		4
.L_170:
        /*0050*/ 	.byte	0x04, 0x36
        /*0052*/ 	.short	(.L_172 - .L_171)
.L_171:
        /*0054*/ 	.word	0x00000008
.L_172:


//--------------------- .nv.callgraph             --------------------------
	.section	.nv.callgraph,"",@"SHT_CUDA_CALLGRAPH"
	.align	4
	.sectionentsize	8
	.align		4
        /*0000*/ 	.word	0x00000000
	.align		4
        /*0004*/ 	.word	0xffffffff
	.align		4
        /*0008*/ 	.word	0x00000000
	.align		4
        /*000c*/ 	.word	0xfffffffe
	.align		4
        /*0010*/ 	.word	0x00000000
	.align		4
        /*0014*/ 	.word	0xfffffffd
	.align		4
        /*0018*/ 	.word	0x00000000
	.align		4
        /*001c*/ 	.word	0xfffffffc


//--------------------- .nv.constant4             --------------------------
	.section	.nv.constant4,"a",@progbits
	.align	8
	.align		8
.nv.constant4:
        /*0000*/ 	.dword	_ZN77_INTERNAL_fecbdeca_41_flash_fwd_hdim64_bf16_paged_split_sm90_cu_49158569_37114cuda3std3__45__cpo5beginE
	.align		8
        /*0008*/ 	.dword	_ZN77_INTERNAL_fecbdeca_41_flash_fwd_hdim64_bf16_paged_split_sm90_cu_49158569_37114cuda3std3__45__cpo3endE
	.align		8
        /*0010*/ 	.dword	_ZN77_INTERNAL_fecbdeca_41_flash_fwd_hdim64_bf16_paged_split_sm90_cu_49158569_37114cuda3std3__45__cpo6cbeginE
	.align		8
        /*0018*/ 	.dword	_ZN77_INTERNAL_fecbdeca_41_flash_fwd_hdim64_bf16_paged_split_sm90_cu_49158569_37114cuda3std3__45__cpo4cendE
	.align		8
        /*0020*/ 	.dword	_ZN77_INTERNAL_fecbdeca_41_flash_fwd_hdim64_bf16_paged_split_sm90_cu_49158569_37114cuda3std3__479_GLOBAL__N__fecbdeca_41_flash_fwd_hdim64_bf16_paged_split_sm90_cu_49158569_37116ignoreE
	.align		8
        /*0028*/ 	.dword	_ZN77_INTERNAL_fecbdeca_41_flash_fwd_hdim64_bf16_paged_split_sm90_cu_49158569_37114cuda3std3__419piecewise_constructE
	.align		8
        /*0030*/ 	.dword	_ZN77_INTERNAL_fecbdeca_41_flash_fwd_hdim64_bf16_paged_split_sm90_cu_49158569_37114cuda3std3__48in_placeE
	.align		8
        /*0038*/ 	.dword	_ZN77_INTERNAL_fecbdeca_41_flash_fwd_hdim64_bf16_paged_split_sm90_cu_49158569_37114cuda3std6ranges3__45__cpo4swapE
	.align		8
        /*0040*/ 	.dword	_ZN77_INTERNAL_fecbdeca_41_flash_fwd_hdim64_bf16_paged_split_sm90_cu_49158569_37114cuda3std6ranges3__45__cpo9iter_moveE
	.align		8
        /*0048*/ 	.dword	_ZN77_INTERNAL_fecbdeca_41_flash_fwd_hdim64_bf16_paged_split_sm90_cu_49158569_37114cute7productE
	.align		8
        /*0050*/ 	.dword	_ZN77_INTERNAL_fecbdeca_41_flash_fwd_hdim64_bf16_paged_split_sm90_cu_49158569_37114cute1_E


//--------------------- .text._ZN7cutlass13device_kernelIN5flash11enable_sm90INS1_16FlashAttnFwdSm90INS1_25CollectiveMainloopFwdSm90ILi2EN4cute5tupleIJNS5_1CILi1EEES8_S8_EEENS6_IJNS7_ILi192EEENS7_ILi128EEENS7_ILi64EEEEEELi64ENS_10bfloat16_tEfNS_4arch4Sm90ELb0ELb0ELb0ELb0ELb1ELb0ELb0ELb1ELb1ELb1ELb1ELb0EEENS1_21CollectiveEpilogueFwdINS6_IJSA_SC_SB_EEES9_SE_SG_Li384ELb0ELb1ELb1ELb0EEENS1_19SingleTileSchedulerILb0ELb1ELb1ELi192EEEEEEEEEvNT_6ParamsE --------------------------
	.section	.text._ZN7cutlass13device_kernelIN5flash11enable_sm90INS1_16FlashAttnFwdSm90INS1_25CollectiveMainloopFwdSm90ILi2EN4cute5tupleIJNS5_1CILi1EEES8_S8_EEENS6_IJNS7_ILi192EEENS7_ILi128EEENS7_ILi64EEEEEELi64ENS_10bfloat16_tEfNS_4arch4Sm90ELb0ELb0ELb0ELb0ELb1ELb0ELb0ELb1ELb1ELb1ELb1ELb0EEENS1_21CollectiveEpilogueFwdINS6_IJSA_SC_SB_EEES9_SE_SG_Li384ELb0ELb1ELb1ELb0EEENS1_19SingleTileSchedulerILb0ELb1ELb1ELi192EEEEEEEEEvNT_6ParamsE,"ax",@progbits
	.align	128
.text._ZN7cutlass13device_kernelIN5flash11enable_sm90INS1_16FlashAttnFwdSm90INS1_25CollectiveMainloopFwdSm90ILi2EN4cute5tupleIJNS5_1CILi1EEES8_S8_EEENS6_IJNS7_ILi192EEENS7_ILi128EEENS7_ILi64EEEEEELi64ENS_10bfloat16_tEfNS_4arch4Sm90ELb0ELb0ELb0ELb0ELb1ELb0ELb0ELb1ELb1ELb1ELb1ELb0EEENS1_21CollectiveEpilogueFwdINS6_IJSA_SC_SB_EEES9_SE_SG_Li384ELb0ELb1ELb1ELb0EEENS1_19SingleTileSchedulerILb0ELb1ELb1ELi192EEEEEEEEEvNT_6ParamsE:
        .type           _ZN7cutlass13device_kernelIN5flash11enable_sm90INS1_16FlashAttnFwdSm90INS1_25CollectiveMainloopFwdSm90ILi2EN4cute5tupleIJNS5_1CILi1EEES8_S8_EEENS6_IJNS7_ILi192EEENS7_ILi128EEENS7_ILi64EEEEEELi64ENS_10bfloat16_tEfNS_4arch4Sm90ELb0ELb0ELb0ELb0ELb1ELb0ELb0ELb1ELb1ELb1ELb1ELb0EEENS1_21CollectiveEpilogueFwdINS6_IJSA_SC_SB_EEES9_SE_SG_Li384ELb0ELb1ELb1ELb0EEENS1_19SingleTileSchedulerILb0ELb1ELb1ELi192EEEEEEEEEvNT_6ParamsE,@function
        .size           _ZN7cutlass13device_kernelIN5flash11enable_sm90INS1_16FlashAttnFwdSm90INS1_25CollectiveMainloopFwdSm90ILi2EN4cute5tupleIJNS5_1CILi1EEES8_S8_EEENS6_IJNS7_ILi192EEENS7_ILi128EEENS7_ILi64EEEEEELi64ENS_10bfloat16_tEfNS_4arch4Sm90ELb0ELb0ELb0ELb0ELb1ELb0ELb0ELb1ELb1ELb1ELb1ELb0EEENS1_21CollectiveEpilogueFwdINS6_IJSA_SC_SB_EEES9_SE_SG_Li384ELb0ELb1ELb1ELb0EEENS1_19SingleTileSchedulerILb0ELb1ELb1ELi192EEEEEEEEEvNT_6ParamsE,(.L_x_9 - _ZN7cutlass13device_kernelIN5flash11enable_sm90INS1_16FlashAttnFwdSm90INS1_25CollectiveMainloopFwdSm90ILi2EN4cute5tupleIJNS5_1CILi1EEES8_S8_EEENS6_IJNS7_ILi192EEENS7_ILi128EEENS7_ILi64EEEEEELi64ENS_10bfloat16_tEfNS_4arch4Sm90ELb0ELb0ELb0ELb0ELb1ELb0ELb0ELb1ELb1ELb1ELb1ELb0EEENS1_21CollectiveEpilogueFwdINS6_IJSA_SC_SB_EEES9_SE_SG_Li384ELb0ELb1ELb1ELb0EEENS1_19SingleTileSchedulerILb0ELb1ELb1ELi192EEEEEEEEEvNT_6ParamsE)
        .other          _ZN7cutlass13device_kernelIN5flash11enable_sm90INS1_16FlashAttnFwdSm90INS1_25CollectiveMainloopFwdSm90ILi2EN4cute5tupleIJNS5_1CILi1EEES8_S8_EEENS6_IJNS7_ILi192EEENS7_ILi128EEENS7_ILi64EEEEEELi64ENS_10bfloat16_tEfNS_4arch4Sm90ELb0ELb0ELb0ELb0ELb1ELb0ELb0ELb1ELb1ELb1ELb1ELb0EEENS1_21CollectiveEpilogueFwdINS6_IJSA_SC_SB_EEES9_SE_SG_Li384ELb0ELb1ELb1ELb0EEENS1_19SingleTileSchedulerILb0ELb1ELb1ELi192EEEEEEEEEvNT_6ParamsE,@"STO_CUDA_ENTRY STV_DEFAULT"
_ZN7cutlass13device_kernelIN5flash11enable_sm90INS1_16FlashAttnFwdSm90INS1_25CollectiveMainloopFwdSm90ILi2EN4cute5tupleIJNS5_1CILi1EEES8_S8_EEENS6_IJNS7_ILi192EEENS7_ILi128EEENS7_ILi64EEEEEELi64ENS_10bfloat16_tEfNS_4arch4Sm90ELb0ELb0ELb0ELb0ELb1ELb0ELb0ELb1ELb1ELb1ELb1ELb0EEENS1_21CollectiveEpilogueFwdINS6_IJSA_SC_SB_EEES9_SE_SG_Li384ELb0ELb1ELb1ELb0EEENS1_19SingleTileSchedulerILb0ELb1ELb1ELi192EEEEEEEEEvNT_6ParamsE:
[----:B------:R-:W-:Y:S01]  /*0000*/  LDC R1, c[0x0][0x37c] ;  /* 0x0000df00ff017b82 */ /* 0x000fe20000000800 */
[----:B------:R-:W-:Y:S05]  /*0010*/  EXIT ;  /* 0x000000000000794d */ /* 0x000fea0003800000 */
.L_x_0:
[----:B------:R-:W-:-:S00]  /*0020*/  BRA `(.L_x_0) ;  /* 0xfffffffc00fc7947 */ /* 0x000fc0000383ffff */
[----:B------:R-:W-:-:S00]  /*0030*/  NOP ;  /* 0x0000000000007918 */ /* 0x000fc00000000000 */
        /* <DEDUP_REMOVED lines=12> */
.L_x_9:


//--------------------- .text._ZN7cutlass13device_kernelIN5flash11enable_sm90INS1_16FlashAttnFwdSm90INS1_25CollectiveMainloopFwdSm90ILi2EN4cute5tupleIJNS5_1CILi1EEES8_S8_EEENS6_IJNS7_ILi192EEENS7_ILi128EEENS7_ILi64EEEEEELi64ENS_10bfloat16_tEfNS_4arch4Sm90ELb0ELb0ELb0ELb1ELb1ELb0ELb0ELb1ELb1ELb1ELb1ELb0EEENS1_21CollectiveEpilogueFwdINS6_IJSA_SC_SB_EEES9_SE_SG_Li384ELb1ELb1ELb1ELb0EEENS1_36VarlenDynamicPersistentTileSchedulerILi192ELi128ELi384ELi128ELb1ELb1ELb1ELb0ELb1ELb1EEEEEEEEEvNT_6ParamsE --------------------------
	.section	.text._ZN7cutlass13device_kernelIN5flash11enable_sm90INS1_16FlashAttnFwdSm90INS1_25CollectiveMainloopFwdSm90ILi2EN4cute5tupleIJNS5_1CILi1EEES8_S8_EEENS6_IJNS7_ILi192EEENS7_ILi128EEENS7_ILi64EEEEEELi64ENS_10bfloat16_tEfNS_4arch4Sm90ELb0ELb0ELb0ELb1ELb1ELb0ELb0ELb1ELb1ELb1ELb1ELb0EEENS1_21CollectiveEpilogueFwdINS6_IJSA_SC_SB_EEES9_SE_SG_Li384ELb1ELb1ELb1ELb0EEENS1_36VarlenDynamicPersistentTileSchedulerILi192ELi128ELi384ELi128ELb1ELb1ELb1ELb0ELb1ELb1EEEEEEEEEvNT_6ParamsE,"ax",@progbits
	.align	128
.text._ZN7cutlass13device_kernelIN5flash11enable_sm90INS1_16FlashAttnFwdSm90INS1_25CollectiveMainloopFwdSm90ILi2EN4cute5tupleIJNS5_1CILi1EEES8_S8_EEENS6_IJNS7_ILi192EEENS7_ILi128EEENS7_ILi64EEEEEELi64ENS_10bfloat16_tEfNS_4arch4Sm90ELb0ELb0ELb0ELb1ELb1ELb0ELb0ELb1ELb1ELb1ELb1ELb0EEENS1_21CollectiveEpilogueFwdINS6_IJSA_SC_SB_EEES9_SE_SG_Li384ELb1ELb1ELb1ELb0EEENS1_36VarlenDynamicPersistentTileSchedulerILi192ELi128ELi384ELi128ELb1ELb1ELb1ELb0ELb1ELb1EEEEEEEEEvNT_6ParamsE:
        .type           _ZN7cutlass13device_kernelIN5flash11enable_sm90INS1_16FlashAttnFwdSm90INS1_25CollectiveMainloopFwdSm90ILi2EN4cute5tupleIJNS5_1CILi1EEES8_S8_EEENS6_IJNS7_ILi192EEENS7_ILi128EEENS7_ILi64EEEEEELi64ENS_10bfloat16_tEfNS_4arch4Sm90ELb0ELb0ELb0ELb1ELb1ELb0ELb0ELb1ELb1ELb1ELb1ELb0EEENS1_21CollectiveEpilogueFwdINS6_IJSA_SC_SB_EEES9_SE_SG_Li384ELb1ELb1ELb1ELb0EEENS1_36VarlenDynamicPersistentTileSchedulerILi192ELi128ELi384ELi128ELb1ELb1ELb1ELb0ELb1ELb1EEEEEEEEEvNT_6ParamsE,@function
        .size           _ZN7cutlass13device_kernelIN5flash11enable_sm90INS1_16FlashAttnFwdSm90INS1_25CollectiveMainloopFwdSm90ILi2EN4cute5tupleIJNS5_1CILi1EEES8_S8_EEENS6_IJNS7_ILi192EEENS7_ILi128EEENS7_ILi64EEEEEELi64ENS_10bfloat16_tEfNS_4arch4Sm90ELb0ELb0ELb0ELb1ELb1ELb0ELb0ELb1ELb1ELb1ELb1ELb0EEENS1_21CollectiveEpilogueFwdINS6_IJSA_SC_SB_EEES9_SE_SG_Li384ELb1ELb1ELb1ELb0EEENS1_36VarlenDynamicPersistentTileSchedulerILi192ELi128ELi384ELi128ELb1ELb1ELb1ELb0ELb1ELb1EEEEEEEEEvNT_6ParamsE,(.L_x_10 - _ZN7cutlass13device_kernelIN5flash11enable_sm90INS1_16FlashAttnFwdSm90INS1_25CollectiveMainloopFwdSm90ILi2EN4cute5tupleIJNS5_1CILi1EEES8_S8_EEENS6_IJNS7_ILi192EEENS7_ILi128EEENS7_ILi64EEEEEELi64ENS_10bfloat16_tEfNS_4arch4Sm90ELb0ELb0ELb0ELb1ELb1ELb0ELb0ELb1ELb1ELb1ELb1ELb0EEENS1_21CollectiveEpilogueFwdINS6_IJSA_SC_SB_EEES9_SE_SG_Li384ELb1ELb1ELb1ELb0EEENS1_36VarlenDynamicPersistentTileSchedulerILi192ELi128ELi384ELi128ELb1ELb1ELb1ELb0ELb1ELb1EEEEEEEEEvNT_6ParamsE)
        .other          _ZN7cutlass13device_kernelIN5flash11enable_sm90INS1_16FlashAttnFwdSm90INS1_25CollectiveMainloopFwdSm90ILi2EN4cute5tupleIJNS5_1CILi1EEES8_S8_EEENS6_IJNS7_ILi192EEENS7_ILi128EEENS7_ILi64EEEEEELi64ENS_10bfloat16_tEfNS_4arch4Sm90ELb0ELb0ELb0ELb1ELb1ELb0ELb0ELb1ELb1ELb1ELb1ELb0EEENS1_21CollectiveEpilogueFwdINS6_IJSA_SC_SB_EEES9_SE_SG_Li384ELb1ELb1ELb1ELb0EEENS1_36VarlenDynamicPersistentTileSchedulerILi192ELi128ELi384ELi128ELb1ELb1ELb1ELb0ELb1ELb1EEEEEEEEEvNT_6ParamsE,@"STO_CUDA_ENTRY STV_DEFAULT"
_ZN7cutlass13device_kernelIN5flash11enable_sm90INS1_16FlashAttnFwdSm90INS1_25CollectiveMainloopFwdSm90ILi2EN4cute5tupleIJNS5_1CILi1EEES8_S8_EEENS6_IJNS7_ILi192EEENS7_ILi128EEENS7_ILi64EEEEEELi64ENS_10bfloat16_tEfNS_4arch4Sm90ELb0ELb0ELb0ELb1ELb1ELb0ELb0ELb1ELb1ELb1ELb1ELb0EEENS1_21CollectiveEpilogueFwdINS6_IJSA_SC_SB_EEES9_SE_SG_Li384ELb1ELb1ELb1ELb0EEENS1_36VarlenDynamicPersistentTileSchedulerILi192ELi128ELi384ELi128ELb1ELb1ELb1ELb0ELb1ELb1EEEEEEEEEvNT_6ParamsE:
[----:B------:R-:W-:Y:S01]  /*0000*/  LDC R1, c[0x0][0x37c] ;  /* 0x0000df00ff017b82 */ /* 0x000fe20000000800 */
[----:B------:R-:W-:Y:S05]  /*0010*/  EXIT ;  /* 0x000000000000794d */ /* 0x000fea0003800000 */
.L_x_1:
        /* <DEDUP_REMOVED lines=14> */
.L_x_10:


//--------------------- .text._ZN7cutlass13device_kernelIN5flash11enable_sm90INS1_16FlashAttnFwdSm90INS1_25CollectiveMainloopFwdSm90ILi2EN4cute5tupleIJNS5_1CILi1EEES8_S8_EEENS6_IJNS7_ILi192EEENS7_ILi128EEENS7_ILi64EEEEEELi64ENS_10bfloat16_tEfNS_4arch4Sm90ELb0ELb0ELb0ELb1ELb1ELb1ELb0ELb1ELb1ELb1ELb1ELb0EEENS1_21CollectiveEpilogueFwdINS6_IJSA_SC_SB_EEES9_SE_SG_Li384ELb1ELb1ELb1ELb0EEENS1_36VarlenDynamicPersistentTileSchedulerILi192ELi128ELi384ELi128ELb1ELb1ELb1ELb0ELb1ELb1EEEEEEEEEvNT_6ParamsE --------------------------
	.section	.text._ZN7cutlass13device_kernelIN5flash11enable_sm90INS1_16FlashAttnFwdSm90INS1_25CollectiveMainloopFwdSm90ILi2EN4cute5tupleIJNS5_1CILi1EEES8_S8_EEENS6_IJNS7_ILi192EEENS7_ILi128EEENS7_ILi64EEEEEELi64ENS_10bfloat16_tEfNS_4arch4Sm90ELb0ELb0ELb0ELb1ELb1ELb1ELb0ELb1ELb1ELb1ELb1ELb0EEENS1_21CollectiveEpilogueFwdINS6_IJSA_SC_SB_EEES9_SE_SG_Li384ELb1ELb1ELb1ELb0EEENS1_36VarlenDynamicPersistentTileSchedulerILi192ELi128ELi384ELi128ELb1ELb1ELb1ELb0ELb1ELb1EEEEEEEEEvNT_6ParamsE,"ax",@progbits
	.align	128
.text._ZN7cutlass13device_kernelIN5flash11enable_sm90INS1_16FlashAttnFwdSm90INS1_25CollectiveMainloopFwdSm90ILi2EN4cute5tupleIJNS5_1CILi1EEES8_S8_EEENS6_IJNS7_ILi192EEENS7_ILi128EEENS7_ILi64EEEEEELi64ENS_10bfloat16_tEfNS_4arch4Sm90ELb0ELb0ELb0ELb1ELb1ELb1ELb0ELb1ELb1ELb1ELb1ELb0EEENS1_21CollectiveEpilogueFwdINS6_IJSA_SC_SB_EEES9_SE_SG_Li384ELb1ELb1ELb1ELb0EEENS1_36VarlenDynamicPersistentTileSchedulerILi192ELi128ELi384ELi128ELb1ELb1ELb1ELb0ELb1ELb1EEEEEEEEEvNT_6ParamsE:
        .type           _ZN7cutlass13device_kernelIN5flash11enable_sm90INS1_16FlashAttnFwdSm90INS1_25CollectiveMainloopFwdSm90ILi2EN4cute5tupleIJNS5_1CILi1EEES8_S8_EEENS6_IJNS7_ILi192EEENS7_ILi128EEENS7_ILi64EEEEEELi64ENS_10bfloat16_tEfNS_4arch4Sm90ELb0ELb0ELb0ELb1ELb1ELb1ELb0ELb1ELb1ELb1ELb1ELb0EEENS1_21CollectiveEpilogueFwdINS6_IJSA_SC_SB_EEES9_SE_SG_Li384ELb1ELb1ELb1ELb0EEENS1_36VarlenDynamicPersistentTileSchedulerILi192ELi128ELi384ELi128ELb1ELb1ELb1ELb0ELb1ELb1EEEEEEEEEvNT_6ParamsE,@function
        .size           _ZN7cutlass13device_kernelIN5flash11enable_sm90INS1_16FlashAttnFwdSm90INS1_25CollectiveMainloopFwdSm90ILi2EN4cute5tupleIJNS5_1CILi1EEES8_S8_EEENS6_IJNS7_ILi192EEENS7_ILi128EEENS7_ILi64EEEEEELi64ENS_10bfloat16_tEfNS_4arch4Sm90ELb0ELb0ELb0ELb1ELb1ELb1ELb0ELb1ELb1ELb1ELb1ELb0EEENS1_21CollectiveEpilogueFwdINS6_IJSA_SC_SB_EEES9_SE_SG_Li384ELb1ELb1ELb1ELb0EEENS1_36VarlenDynamicPersistentTileSchedulerILi192ELi128ELi384ELi128ELb1ELb1ELb1ELb0ELb1ELb1EEEEEEEEEvNT_6ParamsE,(.L_x_11 - _ZN7cutlass13device_kernelIN5flash11enable_sm90INS1_16FlashAttnFwdSm90INS1_25CollectiveMainloopFwdSm90ILi2EN4cute5tupleIJNS5_1CILi1EEES8_S8_EEENS6_IJNS7_ILi192EEENS7_ILi128EEENS7_ILi64EEEEEELi64ENS_10bfloat16_tEfNS_4arch4Sm90ELb0ELb0ELb0ELb1ELb1ELb1ELb0ELb1ELb1ELb1ELb1ELb0EEENS1_21CollectiveEpilogueFwdINS6_IJSA_SC_SB_EEES9_SE_SG_Li384ELb1ELb1ELb1ELb0EEENS1_36VarlenDynamicPersistentTileSchedulerILi192ELi128ELi384ELi128ELb1ELb1ELb1ELb0ELb1ELb1EEEEEEEEEvNT_6ParamsE)
        .other          _ZN7cutlass13device_kernelIN5flash11enable_sm90INS1_16FlashAttnFwdSm90INS1_25CollectiveMainloopFwdSm90ILi2EN4cute5tupleIJNS5_1CILi1EEES8_S8_EEENS6_IJNS7_ILi192EEENS7_ILi128EEENS7_ILi64EEEEEELi64ENS_10bfloat16_tEfNS_4arch4Sm90ELb0ELb0ELb0ELb1ELb1ELb1ELb0ELb1ELb1ELb1ELb1ELb0EEENS1_21CollectiveEpilogueFwdINS6_IJSA_SC_SB_EEES9_SE_SG_Li384ELb1ELb1ELb1ELb0EEENS1_36VarlenDynamicPersistentTileSchedulerILi192ELi128ELi384ELi128ELb1ELb1ELb1ELb0ELb1ELb1EEEEEEEEEvNT_6ParamsE,@"STO_CUDA_ENTRY STV_DEFAULT"
_ZN7cutlass13device_kernelIN5flash11enable_sm90INS1_16FlashAttnFwdSm90INS1_25CollectiveMainloopFwdSm90ILi2EN4cute5tupleIJNS5_1CILi1EEES8_S8_EEENS6_IJNS7_ILi192EEENS7_ILi128EEENS7_ILi64EEEEEELi64ENS_10bfloat16_tEfNS_4arch4Sm90ELb0ELb0ELb0ELb1ELb1ELb1ELb0ELb1ELb1ELb1ELb1ELb0EEENS1_21CollectiveEpilogueFwdINS6_IJSA_SC_SB_EEES9_SE_SG_Li384ELb1ELb1ELb1ELb0EEENS1_36VarlenDynamicPersistentTileSchedulerILi192ELi128ELi384ELi128ELb1ELb1ELb1ELb0ELb1ELb1EEEEEEEEEvNT_6ParamsE:
[----:B------:R-:W-:Y:S01]  /*0000*/  LDC R1, c[0x0][0x37c] ;  /* 0x0000df00ff017b82 */ /* 0x000fe20000000800 */
[----:B------:R-:W-:Y:S05]  /*0010*/  EXIT ;  /* 0x000000000000794d */ /* 0x000fea0003800000 */
.L_x_2:
        /* <DEDUP_REMOVED lines=14> */
.L_x_11:


//--------------------- .text._ZN7cutlass13device_kernelIN5flash11enable_sm90INS1_16FlashAttnFwdSm90INS1_25CollectiveMainloopFwdSm90ILi2EN4cute5tupleIJNS5_1CILi1EEES8_S8_EEENS6_IJNS7_ILi192EEENS7_ILi128EEENS7_ILi64EEEEEELi64ENS_10bfloat16_tEfNS_4arch4Sm90ELb0ELb1ELb0ELb0ELb1ELb0ELb0ELb1ELb1ELb1ELb1ELb0EEENS1_21CollectiveEpilogueFwdINS6_IJSA_SC_SB_EEES9_SE_SG_Li384ELb0ELb1ELb1ELb0EEENS1_19SingleTileSchedulerILb0ELb1ELb1ELi192EEEEEEEEEvNT_6ParamsE --------------------------
	.section	.text._ZN7cutlass13device_kernelIN5flash11enable_sm90INS1_16FlashAttnFwdSm90INS1_25CollectiveMainloopFwdSm90ILi2EN4cute5tupleIJNS5_1CILi1EEES8_S8_EEENS6_IJNS7_ILi192EEENS7_ILi128EEENS7_ILi64EEEEEELi64ENS_10bfloat16_tEfNS_4arch4Sm90ELb0ELb1ELb0ELb0ELb1ELb0ELb0ELb1ELb1ELb1ELb1ELb0EEENS1_21CollectiveEpilogueFwdINS6_IJSA_SC_SB_EEES9_SE_SG_Li384ELb0ELb1ELb1ELb0EEENS1_19SingleTileSchedulerILb0ELb1ELb1ELi192EEEEEEEEEvNT_6ParamsE,"ax",@progbits
	.align	128
.text._ZN7cutlass13device_kernelIN5flash11enable_sm90INS1_16FlashAttnFwdSm90INS1_25CollectiveMainloopFwdSm90ILi2EN4cute5tupleIJNS5_1CILi1EEES8_S8_EEENS6_IJNS7_ILi192EEENS7_ILi128EEENS7_ILi64EEEEEELi64ENS_10bfloat16_tEfNS_4arch4Sm90ELb0ELb1ELb0ELb0ELb1ELb0ELb0ELb1ELb1ELb1ELb1ELb0EEENS1_21CollectiveEpilogueFwdINS6_IJSA_SC_SB_EEES9_SE_SG_Li384ELb0ELb1ELb1ELb0EEENS1_19SingleTileSchedulerILb0ELb1ELb1ELi192EEEEEEEEEvNT_6ParamsE:
        .type           _ZN7cutlass13device_kernelIN5flash11enable_sm90INS1_16FlashAttnFwdSm90INS1_25CollectiveMainloopFwdSm90ILi2EN4cute5tupleIJNS5_1CILi1EEES8_S8_EEENS6_IJNS7_ILi192EEENS7_ILi128EEENS7_ILi64EEEEEELi64ENS_10bfloat16_tEfNS_4arch4Sm90ELb0ELb1ELb0ELb0ELb1ELb0ELb0ELb1ELb1ELb1ELb1ELb0EEENS1_21CollectiveEpilogueFwdINS6_IJSA_SC_SB_EEES9_SE_SG_Li384ELb0ELb1ELb1ELb0EEENS1_19SingleTileSchedulerILb0ELb1ELb1ELi192EEEEEEEEEvNT_6ParamsE,@function
        .size           _ZN7cutlass13device_kernelIN5flash11enable_sm90INS1_16FlashAttnFwdSm90INS1_25CollectiveMainloopFwdSm90ILi2EN4cute5tupleIJNS5_1CILi1EEES8_S8_EEENS6_IJNS7_ILi192EEENS7_ILi128EEENS7_ILi64EEEEEELi64ENS_10bfloat16_tEfNS_4arch4Sm90ELb0ELb1ELb0ELb0ELb1ELb0ELb0ELb1ELb1ELb1ELb1ELb0EEENS1_21CollectiveEpilogueFwdINS6_IJSA_SC_SB_EEES9_SE_SG_Li384ELb0ELb1ELb1ELb0EEENS1_19SingleTileSchedulerILb0ELb1ELb1ELi192EEEEEEEEEvNT_6ParamsE,(.L_x_12 - _ZN7cutlass13device_kernelIN5flash11enable_sm90INS1_16FlashAttnFwdSm90INS1_25CollectiveMainloopFwdSm90ILi2EN4cute5tupleIJNS5_1CILi1EEES8_S8_EEENS6_IJNS7_ILi192EEENS7_ILi128EEENS7_ILi64EEEEEELi64ENS_10bfloat16_tEfNS_4arch4Sm90ELb0ELb1ELb0ELb0ELb1ELb0ELb0ELb1ELb1ELb1ELb1ELb0EEENS1_21CollectiveEpilogueFwdINS6_IJSA_SC_SB_EEES9_SE_SG_Li384ELb0ELb1ELb1ELb0EEENS1_19SingleTileSchedulerILb0ELb1ELb1ELi192EEEEEEEEEvNT_6ParamsE)
        .other          _ZN7cutlass13device_kernelIN5flash11enable_sm90INS1_16FlashAttnFwdSm90INS1_25CollectiveMainloopFwdSm90ILi2EN4cute5tupleIJNS5_1CILi1EEES8_S8_EEENS6_IJNS7_ILi192EEENS7_ILi128EEENS7_ILi64EEEEEELi64ENS_10bfloat16_tEfNS_4arch4Sm90ELb0ELb1ELb0ELb0ELb1ELb0ELb0ELb1ELb1ELb1ELb1ELb0EEENS1_21CollectiveEpilogueFwdINS6_IJSA_SC_SB_EEES9_SE_SG_Li384ELb0ELb1ELb1ELb0EEENS1_19SingleTileSchedulerILb0ELb1ELb1ELi192EEEEEEEEEvNT_6ParamsE,@"STO_CUDA_ENTRY STV_DEFAULT"
_ZN7cutlass13device_kernelIN5flash11enable_sm90INS1_16FlashAttnFwdSm90INS1_25CollectiveMainloopFwdSm90ILi2EN4cute5tupleIJNS5_1CILi1EEES8_S8_EEENS6_IJNS7_ILi192EEENS7_ILi128EEENS7_ILi64EEEEEELi64ENS_10bfloat16_tEfNS_4arch4Sm90ELb0ELb1ELb0ELb0ELb1ELb0ELb0ELb1ELb1ELb1ELb1ELb0EEENS1_21CollectiveEpilogueFwdINS6_IJSA_SC_SB_EEES9_SE_SG_Li384ELb0ELb1ELb1ELb0EEENS1_19SingleTileSchedulerILb0ELb1ELb1ELi192EEEEEEEEEvNT_6ParamsE:
[----:B------:R-:W-:Y:S01]  /*0000*/  LDC R1, c[0x0][0x37c] ;  /* 0x0000df00ff017b82 */ /* 0x000fe20000000800 */
[----:B------:R-:W-:Y:S05]  /*0010*/  EXIT ;  /* 0x000000000000794d */ /* 0x000fea0003800000 */
.L_x_3:
        /* <DEDUP_REMOVED lines=14> */
.L_x_12:


//--------------------- .text._ZN7cutlass13device_kernelIN5flash11enable_sm90INS1_16FlashAttnFwdSm90INS1_25CollectiveMainloopFwdSm90ILi2EN4cute5tupleIJNS5_1CILi1EEES8_S8_EEENS6_IJNS7_ILi192EEENS7_ILi128EEENS7_ILi64EEEEEELi64ENS_10bfloat16_tEfNS_4arch4Sm90ELb0ELb1ELb0ELb1ELb1ELb0ELb0ELb1ELb1ELb1ELb1ELb0EEENS1_21CollectiveEpilogueFwdINS6_IJSA_SC_SB_EEES9_SE_SG_Li384ELb1ELb1ELb1ELb0EEENS1_36VarlenDynamicPersistentTileSchedulerILi192ELi128ELi384ELi128ELb1ELb1ELb1ELb1ELb0ELb1EEEEEEEEEvNT_6ParamsE --------------------------
	.section	.text._ZN7cutlass13device_kernelIN5flash11enable_sm90INS1_16FlashAttnFwdSm90INS1_25CollectiveMainloopFwdSm90ILi2EN4cute5tupleIJNS5_1CILi1EEES8_S8_EEENS6_IJNS7_ILi192EEENS7_ILi128EEENS7_ILi64EEEEEELi64ENS_10bfloat16_tEfNS_4arch4Sm90ELb0ELb1ELb0ELb1ELb1ELb0ELb0ELb1ELb1ELb1ELb1ELb0EEENS1_21CollectiveEpilogueFwdINS6_IJSA_SC_SB_EEES9_SE_SG_Li384ELb1ELb1ELb1ELb0EEENS1_36VarlenDynamicPersistentTileSchedulerILi192ELi128ELi384ELi128ELb1ELb1ELb1ELb1ELb0ELb1EEEEEEEEEvNT_6ParamsE,"ax",@progbits
	.align	128
.text._ZN7cutlass13device_kernelIN5flash11enable_sm90INS1_16FlashAttnFwdSm90INS1_25CollectiveMainloopFwdSm90ILi2EN4cute5tupleIJNS5_1CILi1EEES8_S8_EEENS6_IJNS7_ILi192EEENS7_ILi128EEENS7_ILi64EEEEEELi64ENS_10bfloat16_tEfNS_4arch4Sm90ELb0ELb1ELb0ELb1ELb1ELb0ELb0ELb1ELb1ELb1ELb1ELb0EEENS1_21CollectiveEpilogueFwdINS6_IJSA_SC_SB_EEES9_SE_SG_Li384ELb1ELb1ELb1ELb0EEENS1_36VarlenDynamicPersistentTileSchedulerILi192ELi128ELi384ELi128ELb1ELb1ELb1ELb1ELb0ELb1EEEEEEEEEvNT_6ParamsE:
        .type           _ZN7cutlass13device_kernelIN5flash11enable_sm90INS1_16FlashAttnFwdSm90INS1_25CollectiveMainloopFwdSm90ILi2EN4cute5tupleIJNS5_1CILi1EEES8_S8_EEENS6_IJNS7_ILi192EEENS7_ILi128EEENS7_ILi64EEEEEELi64ENS_10bfloat16_tEfNS_4arch4Sm90ELb0ELb1ELb0ELb1ELb1ELb0ELb0ELb1ELb1ELb1ELb1ELb0EEENS1_21CollectiveEpilogueFwdINS6_IJSA_SC_SB_EEES9_SE_SG_Li384ELb1ELb1ELb1ELb0EEENS1_36VarlenDynamicPersistentTileSchedulerILi192ELi128ELi384ELi128ELb1ELb1ELb1ELb1ELb0ELb1EEEEEEEEEvNT_6ParamsE,@function
        .size           _ZN7cutlass13device_kernelIN5flash11enable_sm90INS1_16FlashAttnFwdSm90INS1_25CollectiveMainloopFwdSm90ILi2EN4cute5tupleIJNS5_1CILi1EEES8_S8_EEENS6_IJNS7_ILi192EEENS7_ILi128EEENS7_ILi64EEEEEELi64ENS_10bfloat16_tEfNS_4arch4Sm90ELb0ELb1ELb0ELb1ELb1ELb0ELb0ELb1ELb1ELb1ELb1ELb0EEENS1_21CollectiveEpilogueFwdINS6_IJSA_SC_SB_EEES9_SE_SG_Li384ELb1ELb1ELb1ELb0EEENS1_36VarlenDynamicPersistentTileSchedulerILi192ELi128ELi384ELi128ELb1ELb1ELb1ELb1ELb0ELb1EEEEEEEEEvNT_6ParamsE,(.L_x_13 - _ZN7cutlass13device_kernelIN5flash11enable_sm90INS1_16FlashAttnFwdSm90INS1_25CollectiveMainloopFwdSm90ILi2EN4cute5tupleIJNS5_1CILi1EEES8_S8_EEENS6_IJNS7_ILi192EEENS7_ILi128EEENS7_ILi64EEEEEELi64ENS_10bfloat16_tEfNS_4arch4Sm90ELb0ELb1ELb0ELb1ELb1ELb0ELb0ELb1ELb1ELb1ELb1ELb0EEENS1_21CollectiveEpilogueFwdINS6_IJSA_SC_SB_EEES9_SE_SG_Li384ELb1ELb1ELb1ELb0EEENS1_36VarlenDynamicPersistentTileSchedulerILi192ELi128ELi384ELi128ELb1ELb1ELb1ELb1ELb0ELb1EEEEEEEEEvNT_6ParamsE)
        .other          _ZN7cutlass13device_kernelIN5flash11enable_sm90INS1_16FlashAttnFwdSm90INS1_25CollectiveMainloopFwdSm90ILi2EN4cute5tupleIJNS5_1CILi1EEES8_S8_EEENS6_IJNS7_ILi192EEENS7_ILi128EEENS7_ILi64EEEEEELi64ENS_10bfloat16_tEfNS_4arch4Sm90ELb0ELb1ELb0ELb1ELb1ELb0ELb0ELb1ELb1ELb1ELb1ELb0EEENS1_21CollectiveEpilogueFwdINS6_IJSA_SC_SB_EEES9_SE_SG_Li384ELb1ELb1ELb1ELb0EEENS1_36VarlenDynamicPersistentTileSchedulerILi192ELi128ELi384ELi128ELb1ELb1ELb1ELb1ELb0ELb1EEEEEEEEEvNT_6ParamsE,@"STO_CUDA_ENTRY STV_DEFAULT"
_ZN7cutlass13device_kernelIN5flash11enable_sm90INS1_16FlashAttnFwdSm90INS1_25CollectiveMainloopFwdSm90ILi2EN4cute5tupleIJNS5_1CILi1EEES8_S8_EEENS6_IJNS7_ILi192EEENS7_ILi128EEENS7_ILi64EEEEEELi64ENS_10bfloat16_tEfNS_4arch4Sm90ELb0ELb1ELb0ELb1ELb1ELb0ELb0ELb1ELb1ELb1ELb1ELb0EEENS1_21CollectiveEpilogueFwdINS6_IJSA_SC_SB_EEES9_SE_SG_Li384ELb1ELb1ELb1ELb0EEENS1_36VarlenDynamicPersistentTileSchedulerILi192ELi128ELi384ELi128ELb1ELb1ELb1ELb1ELb0ELb1EEEEEEEEEvNT_6ParamsE:
[----:B------:R-:W-:Y:S01]  /*0000*/  LDC R1, c[0x0][0x37c] ;  /* 0x0000df00ff017b82 */ /* 0x000fe20000000800 */
[----:B------:R-:W-:Y:S05]  /*0010*/  EXIT ;  /* 0x000000000000794d */ /* 0x000fea0003800000 */
.L_x_4:
        /* <DEDUP_REMOVED lines=14> */
.L_x_13:


//--------------------- .text._ZN7cutlass13device_kernelIN5flash11enable_sm90INS1_16FlashAttnFwdSm90INS1_25CollectiveMainloopFwdSm90ILi2EN4cute5tupleIJNS5_1CILi1EEES8_S8_EEENS6_IJNS7_ILi192EEENS7_ILi128EEENS7_ILi64EEEEEELi64ENS_10bfloat16_tEfNS_4arch4Sm90ELb0ELb1ELb0ELb1ELb1ELb1ELb0ELb1ELb1ELb1ELb1ELb0EEENS1_21CollectiveEpilogueFwdINS6_IJSA_SC_SB_EEES9_SE_SG_Li384ELb1ELb1ELb1ELb0EEENS1_36VarlenDynamicPersistentTileSchedulerILi192ELi128ELi384ELi128ELb1ELb1ELb1ELb1ELb0ELb1EEEEEEEEEvNT_6ParamsE --------------------------
	.section	.text._ZN7cutlass13device_kernelIN5flash11enable_sm90INS1_16FlashAttnFwdSm90INS1_25CollectiveMainloopFwdSm90ILi2EN4cute5tupleIJNS5_1CILi1EEES8_S8_EEENS6_IJNS7_ILi192EEENS7_ILi128EEENS7_ILi64EEEEEELi64ENS_10bfloat16_tEfNS_4arch4Sm90ELb0ELb1ELb0ELb1ELb1ELb1ELb0ELb1ELb1ELb1ELb1ELb0EEENS1_21CollectiveEpilogueFwdINS6_IJSA_SC_SB_EEES9_SE_SG_Li384ELb1ELb1ELb1ELb0EEENS1_36VarlenDynamicPersistentTileSchedulerILi192ELi128ELi384ELi128ELb1ELb1ELb1ELb1ELb0ELb1EEEEEEEEEvNT_6ParamsE,"ax",@progbits
	.align	128
.text._ZN7cutlass13device_kernelIN5flash11enable_sm90INS1_16FlashAttnFwdSm90INS1_25CollectiveMainloopFwdSm90ILi2EN4cute5tupleIJNS5_1CILi1EEES8_S8_EEENS6_IJNS7_ILi192EEENS7_ILi128EEENS7_ILi64EEEEEELi64ENS_10bfloat16_tEfNS_4arch4Sm90ELb0ELb1ELb0ELb1ELb1ELb1ELb0ELb1ELb1ELb1ELb1ELb0EEENS1_21CollectiveEpilogueFwdINS6_IJSA_SC_SB_EEES9_SE_SG_Li384ELb1ELb1ELb1ELb0EEENS1_36VarlenDynamicPersistentTileSchedulerILi192ELi128ELi384ELi128ELb1ELb1ELb1ELb1ELb0ELb1EEEEEEEEEvNT_6ParamsE:
        .type           _ZN7cutlass13device_kernelIN5flash11enable_sm90INS1_16FlashAttnFwdSm90INS1_25CollectiveMainloopFwdSm90ILi2EN4cute5tupleIJNS5_1CILi1EEES8_S8_EEENS6_IJNS7_ILi192EEENS7_ILi128EEENS7_ILi64EEEEEELi64ENS_10bfloat16_tEfNS_4arch4Sm90ELb0ELb1ELb0ELb1ELb1ELb1ELb0ELb1ELb1ELb1ELb1ELb0EEENS1_21CollectiveEpilogueFwdINS6_IJSA_SC_SB_EEES9_SE_SG_Li384ELb1ELb1ELb1ELb0EEENS1_36VarlenDynamicPersistentTileSchedulerILi192ELi128ELi384ELi128ELb1ELb1ELb1ELb1ELb0ELb1EEEEEEEEEvNT_6ParamsE,@function
        .size           _ZN7cutlass13device_kernelIN5flash11enable_sm90INS1_16FlashAttnFwdSm90INS1_25CollectiveMainloopFwdSm90ILi2EN4cute5tupleIJNS5_1CILi1EEES8_S8_EEENS6_IJNS7_ILi192EEENS7_ILi128EEENS7_ILi64EEEEEELi64ENS_10bfloat16_tEfNS_4arch4Sm90ELb0ELb1ELb0ELb1ELb1ELb1ELb0ELb1ELb1ELb1ELb1ELb0EEENS1_21CollectiveEpilogueFwdINS6_IJSA_SC_SB_EEES9_SE_SG_Li384ELb1ELb1ELb1ELb0EEENS1_36VarlenDynamicPersistentTileSchedulerILi192ELi128ELi384ELi128ELb1ELb1ELb1ELb1ELb0ELb1EEEEEEEEEvNT_6ParamsE,(.L_x_14 - _ZN7cutlass13device_kernelIN5flash11enable_sm90INS1_16FlashAttnFwdSm90INS1_25CollectiveMainloopFwdSm90ILi2EN4cute5tupleIJNS5_1CILi1EEES8_S8_EEENS6_IJNS7_ILi192EEENS7_ILi128EEENS7_ILi64EEEEEELi64ENS_10bfloat16_tEfNS_4arch4Sm90ELb0ELb1ELb0ELb1ELb1ELb1ELb0ELb1ELb1ELb1ELb1ELb0EEENS1_21CollectiveEpilogueFwdINS6_IJSA_SC_SB_EEES9_SE_SG_Li384ELb1ELb1ELb1ELb0EEENS1_36VarlenDynamicPersistentTileSchedulerILi192ELi128ELi384ELi128ELb1ELb1ELb1ELb1ELb0ELb1EEEEEEEEEvNT_6ParamsE)
        .other          _ZN7cutlass13device_kernelIN5flash11enable_sm90INS1_16FlashAttnFwdSm90INS1_25CollectiveMainloopFwdSm90ILi2EN4cute5tupleIJNS5_1CILi1EEES8_S8_EEENS6_IJNS7_ILi192EEENS7_ILi128EEENS7_ILi64EEEEEELi64ENS_10bfloat16_tEfNS_4arch4Sm90ELb0ELb1ELb0ELb1ELb1ELb1ELb0ELb1ELb1ELb1ELb1ELb0EEENS1_21CollectiveEpilogueFwdINS6_IJSA_SC_SB_EEES9_SE_SG_Li384ELb1ELb1ELb1ELb0EEENS1_36VarlenDynamicPersistentTileSchedulerILi192ELi128ELi384ELi128ELb1ELb1ELb1ELb1ELb0ELb1EEEEEEEEEvNT_6ParamsE,@"STO_CUDA_ENTRY STV_DEFAULT"
_ZN7cutlass13device_kernelIN5flash11enable_sm90INS1_16FlashAttnFwdSm90INS1_25CollectiveMainloopFwdSm90ILi2EN4cute5tupleIJNS5_1CILi1EEES8_S8_EEENS6_IJNS7_ILi192EEENS7_ILi128EEENS7_ILi64EEEEEELi64ENS_10bfloat16_tEfNS_4arch4Sm90ELb0ELb1ELb0ELb1ELb1ELb1ELb0ELb1ELb1ELb1ELb1ELb0EEENS1_21CollectiveEpilogueFwdINS6_IJSA_SC_SB_EEES9_SE_SG_Li384ELb1ELb1ELb1ELb0EEENS1_36VarlenDynamicPersistentTileSchedulerILi192ELi128ELi384ELi128ELb1ELb1ELb1ELb1ELb0ELb1EEEEEEEEEvNT_6ParamsE:
[----:B------:R-:W-:Y:S01]  /*0000*/  LDC R1, c[0x0][0x37c] ;  /* 0x0000df00ff017b82 */ /* 0x000fe20000000800 */
[----:B------:R-:W-:Y:S05]  /*0010*/  EXIT ;  /* 0x000000000000794d */ /* 0x000fea0003800000 */
.L_x_5:
        /* <DEDUP_REMOVED lines=14> */
.L_x_14:


//--------------------- .text._ZN7cutlass13device_kernelIN5flash11enable_sm90INS1_16FlashAttnFwdSm90INS1_25CollectiveMainloopFwdSm90ILi2EN4cute5tupleIJNS5_1CILi1EEES8_S8_EEENS6_IJNS7_ILi192EEENS7_ILi128EEENS7_ILi64EEEEEELi64ENS_10bfloat16_tEfNS_4arch4Sm90ELb1ELb0ELb0ELb0ELb1ELb0ELb0ELb1ELb1ELb1ELb1ELb0EEENS1_21CollectiveEpilogueFwdINS6_IJSA_SC_SB_EEES9_SE_SG_Li384ELb0ELb1ELb1ELb0EEENS1_19SingleTileSchedulerILb0ELb1ELb1ELi192EEEEEEEEEvNT_6ParamsE --------------------------
	.section	.text._ZN7cutlass13device_kernelIN5flash11enable_sm90INS1_16FlashAttnFwdSm90INS1_25CollectiveMainloopFwdSm90ILi2EN4cute5tupleIJNS5_1CILi1EEES8_S8_EEENS6_IJNS7_ILi192EEENS7_ILi128EEENS7_ILi64EEEEEELi64ENS_10bfloat16_tEfNS_4arch4Sm90ELb1ELb0ELb0ELb0ELb1ELb0ELb0ELb1ELb1ELb1ELb1ELb0EEENS1_21CollectiveEpilogueFwdINS6_IJSA_SC_SB_EEES9_SE_SG_Li384ELb0ELb1ELb1ELb0EEENS1_19SingleTileSchedulerILb0ELb1ELb1ELi192EEEEEEEEEvNT_6ParamsE,"ax",@progbits
	.align	128
.text._ZN7cutlass13device_kernelIN5flash11enable_sm90INS1_16FlashAttnFwdSm90INS1_25CollectiveMainloopFwdSm90ILi2EN4cute5tupleIJNS5_1CILi1EEES8_S8_EEENS6_IJNS7_ILi192EEENS7_ILi128EEENS7_ILi64EEEEEELi64ENS_10bfloat16_tEfNS_4arch4Sm90ELb1ELb0ELb0ELb0ELb1ELb0ELb0ELb1ELb1ELb1ELb1ELb0EEENS1_21CollectiveEpilogueFwdINS6_IJSA_SC_SB_EEES9_SE_SG_Li384ELb0ELb1ELb1ELb0EEENS1_19SingleTileSchedulerILb0ELb1ELb1ELi192EEEEEEEEEvNT_6ParamsE:
        .type           _ZN7cutlass13device_kernelIN5flash11enable_sm90INS1_16FlashAttnFwdSm90INS1_25CollectiveMainloopFwdSm90ILi2EN4cute5tupleIJNS5_1CILi1EEES8_S8_EEENS6_IJNS7_ILi192EEENS7_ILi128EEENS7_ILi64EEEEEELi64ENS_10bfloat16_tEfNS_4arch4Sm90ELb1ELb0ELb0ELb0ELb1ELb0ELb0ELb1ELb1ELb1ELb1ELb0EEENS1_21CollectiveEpilogueFwdINS6_IJSA_SC_SB_EEES9_SE_SG_Li384ELb0ELb1ELb1ELb0EEENS1_19SingleTileSchedulerILb0ELb1ELb1ELi192EEEEEEEEEvNT_6ParamsE,@function
        .size           _ZN7cutlass13device_kernelIN5flash11enable_sm90INS1_16FlashAttnFwdSm90INS1_25CollectiveMainloopFwdSm90ILi2EN4cute5tupleIJNS5_1CILi1EEES8_S8_EEENS6_IJNS7_ILi192EEENS7_ILi128EEENS7_ILi64EEEEEELi64ENS_10bfloat16_tEfNS_4arch4Sm90ELb1ELb0ELb0ELb0ELb1ELb0ELb0ELb1ELb1ELb1ELb1ELb0EEENS1_21CollectiveEpilogueFwdINS6_IJSA_SC_SB_EEES9_SE_SG_Li384ELb0ELb1ELb1ELb0EEENS1_19SingleTileSchedulerILb0ELb1ELb1ELi192EEEEEEEEEvNT_6ParamsE,(.L_x_15 - _ZN7cutlass13device_kernelIN5flash11enable_sm90INS1_16FlashAttnFwdSm90INS1_25CollectiveMainloopFwdSm90ILi2EN4cute5tupleIJNS5_1CILi1EEES8_S8_EEENS6_IJNS7_ILi192EEENS7_ILi128EEENS7_ILi64EEEEEELi64ENS_10bfloat16_tEfNS_4arch4Sm90ELb1ELb0ELb0ELb0ELb1ELb0ELb0ELb1ELb1ELb1ELb1ELb0EEENS1_21CollectiveEpilogueFwdINS6_IJSA_SC_SB_EEES9_SE_SG_Li384ELb0ELb1ELb1ELb0EEENS1_19SingleTileSchedulerILb0ELb1ELb1ELi192EEEEEEEEEvNT_6ParamsE)
        .other          _ZN7cutlass13device_kernelIN5flash11enable_sm90INS1_16FlashAttnFwdSm90INS1_25CollectiveMainloopFwdSm90ILi2EN4cute5tupleIJNS5_1CILi1EEES8_S8_EEENS6_IJNS7_ILi192EEENS7_ILi128EEENS7_ILi64EEEEEELi64ENS_10bfloat16_tEfNS_4arch4Sm90ELb1ELb0ELb0ELb0ELb1ELb0ELb0ELb1ELb1ELb1ELb1ELb0EEENS1_21CollectiveEpilogueFwdINS6_IJSA_SC_SB_EEES9_SE_SG_Li384ELb0ELb1ELb1ELb0EEENS1_19SingleTileSchedulerILb0ELb1ELb1ELi192EEEEEEEEEvNT_6ParamsE,@"STO_CUDA_ENTRY STV_DEFAULT"
_ZN7cutlass13device_kernelIN5flash11enable_sm90INS1_16FlashAttnFwdSm90INS1_25CollectiveMainloopFwdSm90ILi2EN4cute5tupleIJNS5_1CILi1EEES8_S8_EEENS6_IJNS7_ILi192EEENS7_ILi128EEENS7_ILi64EEEEEELi64ENS_10bfloat16_tEfNS_4arch4Sm90ELb1ELb0ELb0ELb0ELb1ELb0ELb0ELb1ELb1ELb1ELb1ELb0EEENS1_21CollectiveEpilogueFwdINS6_IJSA_SC_SB_EEES9_SE_SG_Li384ELb0ELb1ELb1ELb0EEENS1_19SingleTileSchedulerILb0ELb1ELb1ELi192EEEEEEEEEvNT_6ParamsE:
[----:B------:R-:W-:Y:S01]  /*0000*/  LDC R1, c[0x0][0x37c] ;  /* 0x0000df00ff017b82 */ /* 0x000fe20000000800 */
[----:B------:R-:W-:Y:S05]  /*0010*/  EXIT ;  /* 0x000000000000794d */ /* 0x000fea0003800000 */
.L_x_6:
        /* <DEDUP_REMOVED lines=14> */
.L_x_15:


//--------------------- .text._ZN7cutlass13device_kernelIN5flash11enable_sm90INS1_16FlashAttnFwdSm90INS1_25CollectiveMainloopFwdSm90ILi2EN4cute5tupleIJNS5_1CILi1EEES8_S8_EEENS6_IJNS7_ILi192EEENS7_ILi128EEENS7_ILi64EEEEEELi64ENS_10bfloat16_tEfNS_4arch4Sm90ELb1ELb0ELb0ELb1ELb1ELb0ELb0ELb1ELb1ELb1ELb1ELb0EEENS1_21CollectiveEpilogueFwdINS6_IJSA_SC_SB_EEES9_SE_SG_Li384ELb1ELb1ELb1ELb0EEENS1_36VarlenDynamicPersistentTileSchedulerILi192ELi128ELi384ELi128ELb1ELb1ELb1ELb1ELb1ELb1EEEEEEEEEvNT_6ParamsE --------------------------
	.section	.text._ZN7cutlass13device_kernelIN5flash11enable_sm90INS1_16FlashAttnFwdSm90INS1_25CollectiveMainloopFwdSm90ILi2EN4cute5tupleIJNS5_1CILi1EEES8_S8_EEENS6_IJNS7_ILi192EEENS7_ILi128EEENS7_ILi64EEEEEELi64ENS_10bfloat16_tEfNS_4arch4Sm90ELb1ELb0ELb0ELb1ELb1ELb0ELb0ELb1ELb1ELb1ELb1ELb0EEENS1_21CollectiveEpilogueFwdINS6_IJSA_SC_SB_EEES9_SE_SG_Li384ELb1ELb1ELb1ELb0EEENS1_36VarlenDynamicPersistentTileSchedulerILi192ELi128ELi384ELi128ELb1ELb1ELb1ELb1ELb1ELb1EEEEEEEEEvNT_6ParamsE,"ax",@progbits
	.align	128
.text._ZN7cutlass13device_kernelIN5flash11enable_sm90INS1_16FlashAttnFwdSm90INS1_25CollectiveMainloopFwdSm90ILi2EN4cute5tupleIJNS5_1CILi1EEES8_S8_EEENS6_IJNS7_ILi192EEENS7_ILi128EEENS7_ILi64EEEEEELi64ENS_10bfloat16_tEfNS_4arch4Sm90ELb1ELb0ELb0ELb1ELb1ELb0ELb0ELb1ELb1ELb1ELb1ELb0EEENS1_21CollectiveEpilogueFwdINS6_IJSA_SC_SB_EEES9_SE_SG_Li384ELb1ELb1ELb1ELb0EEENS1_36VarlenDynamicPersistentTileSchedulerILi192ELi128ELi384ELi128ELb1ELb1ELb1ELb1ELb1ELb1EEEEEEEEEvNT_6ParamsE:
        .type           _ZN7cutlass13device_kernelIN5flash11enable_sm90INS1_16FlashAttnFwdSm90INS1_25CollectiveMainloopFwdSm90ILi2EN4cute5tupleIJNS5_1CILi1EEES8_S8_EEENS6_IJNS7_ILi192EEENS7_ILi128EEENS7_ILi64EEEEEELi64ENS_10bfloat16_tEfNS_4arch4Sm90ELb1ELb0ELb0ELb1ELb1ELb0ELb0ELb1ELb1ELb1ELb1ELb0EEENS1_21CollectiveEpilogueFwdINS6_IJSA_SC_SB_EEES9_SE_SG_Li384ELb1ELb1ELb1ELb0EEENS1_36VarlenDynamicPersistentTileSchedulerILi192ELi128ELi384ELi128ELb1ELb1ELb1ELb1ELb1ELb1EEEEEEEEEvNT_6ParamsE,@function
        .size           _ZN7cutlass13device_kernelIN5flash11enable_sm90INS1_16FlashAttnFwdSm90INS1_25CollectiveMainloopFwdSm90ILi2EN4cute5tupleIJNS5_1CILi1EEES8_S8_EEENS6_IJNS7_ILi192EEENS7_ILi128EEENS7_ILi64EEEEEELi64ENS_10bfloat16_tEfNS_4arch4Sm90ELb1ELb0ELb0ELb1ELb1ELb0ELb0ELb1ELb1ELb1ELb1ELb0EEENS1_21CollectiveEpilogueFwdINS6_IJSA_SC_SB_EEES9_SE_SG_Li384ELb1ELb1ELb1ELb0EEENS1_36VarlenDynamicPersistentTileSchedulerILi192ELi128ELi384ELi128ELb1ELb1ELb1ELb1ELb1ELb1EEEEEEEEEvNT_6ParamsE,(.L_x_16 - _ZN7cutlass13device_kernelIN5flash11enable_sm90INS1_16FlashAttnFwdSm90INS1_25CollectiveMainloopFwdSm90ILi2EN4cute5tupleIJNS5_1CILi1EEES8_S8_EEENS6_IJNS7_ILi192EEENS7_ILi128EEENS7_ILi64EEEEEELi64ENS_10bfloat16_tEfNS_4arch4Sm90ELb1ELb0ELb0ELb1ELb1ELb0ELb0ELb1ELb1ELb1ELb1ELb0EEENS1_21CollectiveEpilogueFwdINS6_IJSA_SC_SB_EEES9_SE_SG_Li384ELb1ELb1ELb1ELb0EEENS1_36VarlenDynamicPersistentTileSchedulerILi192ELi128ELi384ELi128ELb1ELb1ELb1ELb1ELb1ELb1EEEEEEEEEvNT_6ParamsE)
        .other          _ZN7cutlass13device_kernelIN5flash11enable_sm90INS1_16FlashAttnFwdSm90INS1_25CollectiveMainloopFwdSm90ILi2EN4cute5tupleIJNS5_1CILi1EEES8_S8_EEENS6_IJNS7_ILi192EEENS7_ILi128EEENS7_ILi64EEEEEELi64ENS_10bfloat16_tEfNS_4arch4Sm90ELb1ELb0ELb0ELb1ELb1ELb0ELb0ELb1ELb1ELb1ELb1ELb0EEENS1_21CollectiveEpilogueFwdINS6_IJSA_SC_SB_EEES9_SE_SG_Li384ELb1ELb1ELb1ELb0EEENS1_36VarlenDynamicPersistentTileSchedulerILi192ELi128ELi384ELi128ELb1ELb1ELb1ELb1ELb1ELb1EEEEEEEEEvNT_6ParamsE,@"STO_CUDA_ENTRY STV_DEFAULT"
_ZN7cutlass13device_kernelIN5flash11enable_sm90INS1_16FlashAttnFwdSm90INS1_25CollectiveMainloopFwdSm90ILi2EN4cute5tupleIJNS5_1CILi1EEES8_S8_EEENS6_IJNS7_ILi192EEENS7_ILi128EEENS7_ILi64EEEEEELi64ENS_10bfloat16_tEfNS_4arch4Sm90ELb1ELb0ELb0ELb1ELb1ELb0ELb0ELb1ELb1ELb1ELb1ELb0EEENS1_21CollectiveEpilogueFwdINS6_IJSA_SC_SB_EEES9_SE_SG_Li384ELb1ELb1ELb1ELb0EEENS1_36VarlenDynamicPersistentTileSchedulerILi192ELi128ELi384ELi128ELb1ELb1ELb1ELb1ELb1ELb1EEEEEEEEEvNT_6ParamsE:
[----:B------:R-:W-:Y:S01]  /*0000*/  LDC R1, c[0x0][0x37c] ;  /* 0x0000df00ff017b82 */ /* 0x000fe20000000800 */
[----:B------:R-:W-:Y:S05]  /*0010*/  EXIT ;  /* 0x000000000000794d */ /* 0x000fea0003800000 */
.L_x_7:
        /* <DEDUP_REMOVED lines=14> */
.L_x_16:


//--------------------- .text._ZN7cutlass13device_kernelIN5flash11enable_sm90INS1_16FlashAttnFwdSm90INS1_25CollectiveMainloopFwdSm90ILi2EN4cute5tupleIJNS5_1CILi1EEES8_S8_EEENS6_IJNS7_ILi192EEENS7_ILi128EEENS7_ILi64EEEEEELi64ENS_10bfloat16_tEfNS_4arch4Sm90ELb1ELb0ELb0ELb1ELb1ELb1ELb0ELb1ELb1ELb1ELb1ELb0EEENS1_21CollectiveEpilogueFwdINS6_IJSA_SC_SB_EEES9_SE_SG_Li384ELb1ELb1ELb1ELb0EEENS1_36VarlenDynamicPersistentTileSchedulerILi192ELi128ELi384ELi128ELb1ELb1ELb1ELb1ELb1ELb1EEEEEEEEEvNT_6ParamsE --------------------------
	.section	.text._ZN7cutlass13device_kernelIN5flash11enable_sm90INS1_16FlashAttnFwdSm90INS1_25CollectiveMainloopFwdSm90ILi2EN4cute5tupleIJNS5_1CILi1EEES8_S8_EEENS6_IJNS7_ILi192EEENS7_ILi128EEENS7_ILi64EEEEEELi64ENS_10bfloat16_tEfNS_4arch4Sm90ELb1ELb0ELb0ELb1ELb1ELb1ELb0ELb1ELb1ELb1ELb1ELb0EEENS1_21CollectiveEpilogueFwdINS6_IJSA_SC_SB_EEES9_SE_SG_Li384ELb1ELb1ELb1ELb0EEENS1_36VarlenDynamicPersistentTileSchedulerILi192ELi128ELi384ELi128ELb1ELb1ELb1ELb1ELb1ELb1EEEEEEEEEvNT_6ParamsE,"ax",@progbits
	.align	128
.text._ZN7cutlass13device_kernelIN5flash11enable_sm90INS1_16FlashAttnFwdSm90INS1_25CollectiveMainloopFwdSm90ILi2EN4cute5tupleIJNS5_1CILi1EEES8_S8_EEENS6_IJNS7_ILi192EEENS7_ILi128EEENS7_ILi64EEEEEELi64ENS_10bfloat16_tEfNS_4arch4Sm90ELb1ELb0ELb0ELb1ELb1ELb1ELb0ELb1ELb1ELb1ELb1ELb0EEENS1_21CollectiveEpilogueFwdINS6_IJSA_SC_SB_EEES9_SE_SG_Li384ELb1ELb1ELb1ELb0EEENS1_36VarlenDynamicPersistentTileSchedulerILi192ELi128ELi384ELi128ELb1ELb1ELb1ELb1ELb1ELb1EEEEEEEEEvNT_6ParamsE:
        .type           _ZN7cutlass13device_kernelIN5flash11enable_sm90INS1_16FlashAttnFwdSm90INS1_25CollectiveMainloopFwdSm90ILi2EN4cute5tupleIJNS5_1CILi1EEES8_S8_EEENS6_IJNS7_ILi192EEENS7_ILi128EEENS7_ILi64EEEEEELi64ENS_10bfloat16_tEfNS_4arch4Sm90ELb1ELb0ELb0ELb1ELb1ELb1ELb0ELb1ELb1ELb1ELb1ELb0EEENS1_21CollectiveEpilogueFwdINS6_IJSA_SC_SB_EEES9_SE_SG_Li384ELb1ELb1ELb1ELb0EEENS1_36VarlenDynamicPersistentTileSchedulerILi192ELi128ELi384ELi128ELb1ELb1ELb1ELb1ELb1ELb1EEEEEEEEEvNT_6ParamsE,@function
        .size           _ZN7cutlass13device_kernelIN5flash11enable_sm90INS1_16FlashAttnFwdSm90INS1_25CollectiveMainloopFwdSm90ILi2EN4cute5tupleIJNS5_1CILi1EEES8_S8_EEENS6_IJNS7_ILi192EEENS7_ILi128EEENS7_ILi64EEEEEELi64ENS_10bfloat16_tEfNS_4arch4Sm90ELb1ELb0ELb0ELb1ELb1ELb1ELb0ELb1ELb1ELb1ELb1ELb0EEENS1_21CollectiveEpilogueFwdINS6_IJSA_SC_SB_EEES9_SE_SG_Li384ELb1ELb1ELb1ELb0EEENS1_36VarlenDynamicPersistentTileSchedulerILi192ELi128ELi384ELi128ELb1ELb1ELb1ELb1ELb1ELb1EEEEEEEEEvNT_6ParamsE,(.L_x_17 - _ZN7cutlass13device_kernelIN5flash11enable_sm90INS1_16FlashAttnFwdSm90INS1_25CollectiveMainloopFwdSm90ILi2EN4cute5tupleIJNS5_1CILi1EEES8_S8_EEENS6_IJNS7_ILi192EEENS7_ILi128EEENS7_ILi64EEEEEELi64ENS_10bfloat16_tEfNS_4arch4Sm90ELb1ELb0ELb0ELb1ELb1ELb1ELb0ELb1ELb1ELb1ELb1ELb0EEENS1_21CollectiveEpilogueFwdINS6_IJSA_SC_SB_EEES9_SE_SG_Li384ELb1ELb1ELb1ELb0EEENS1_36VarlenDynamicPersistentTileSchedulerILi192ELi128ELi384ELi128ELb1ELb1ELb1ELb1ELb1ELb1EEEEEEEEEvNT_6ParamsE)
        .other          _ZN7cutlass13device_kernelIN5flash11enable_sm90INS1_16FlashAttnFwdSm90INS1_25CollectiveMainloopFwdSm90ILi2EN4cute5tupleIJNS5_1CILi1EEES8_S8_EEENS6_IJNS7_ILi192EEENS7_ILi128EEENS7_ILi64EEEEEELi64ENS_10bfloat16_tEfNS_4arch4Sm90ELb1ELb0ELb0ELb1ELb1ELb1ELb0ELb1ELb1ELb1ELb1ELb0EEENS1_21CollectiveEpilogueFwdINS6_IJSA_SC_SB_EEES9_SE_SG_Li384ELb1ELb1ELb1ELb0EEENS1_36VarlenDynamicPersistentTileSchedulerILi192ELi128ELi384ELi128ELb1ELb1ELb1ELb1ELb1ELb1EEEEEEEEEvNT_6ParamsE,@"STO_CUDA_ENTRY STV_DEFAULT"
_ZN7cutlass13device_kernelIN5flash11enable_sm90INS1_16FlashAttnFwdSm90INS1_25CollectiveMainloopFwdSm90ILi2EN4cute5tupleIJNS5_1CILi1EEES8_S8_EEENS6_IJNS7_ILi192EEENS7_ILi128EEENS7_ILi64EEEEEELi64ENS_10bfloat16_tEfNS_4arch4Sm90ELb1ELb0ELb0ELb1ELb1ELb1ELb0ELb1ELb1ELb1ELb1ELb0EEENS1_21CollectiveEpilogueFwdINS6_IJSA_SC_SB_EEES9_SE_SG_Li384ELb1ELb1ELb1ELb0EEENS1_36VarlenDynamicPersistentTileSchedulerILi192ELi128ELi384ELi128ELb1ELb1ELb1ELb1ELb1ELb1EEEEEEEEEvNT_6ParamsE:
[----:B------:R-:W-:Y:S01]  /*0000*/  LDC R1, c[0x0][0x37c] ;  /* 0x0000df00ff017b82 */ /* 0x000fe20000000800 */
[----:B------:R-:W-:Y:S05]  /*0010*/  EXIT ;  /* 0x000000000000794d */ /* 0x000fea0003800000 */
.L_x_8:
        /* <DEDUP_REMOVED lines=14> */
.L_x_17:


//--------------------- .nv.shared.reserved.0     --------------------------
	.section	.nv.shared.reserved.0,"aw",@nobits
	.weak		__nv_reservedSMEM_offset_0_alias
	.size		__nv_reservedSMEM_offset_0_alias, 0, 64
	.other		__nv_reservedSMEM_offset_0_alias,@"STO_CUDA_RESERVED_SHARED STV_DEFAULT"
__nv_reservedSMEM_offset_0_alias:
	.zero		0
	.zero		64


//--------------------- .nv.global                --------------------------
	.section	.nv.global,"aw",@nobits
.nv.global:
	.type		_ZN77_INTERNAL_fecbdeca_41_flash_fwd_hdim64_bf16_paged_split_sm90_cu_49158569_37114cute1_E,@object
	.size		_ZN77_INTERNAL_fecbdeca_41_flash_fwd_hdim64_bf16_paged_split_sm90_cu_49158569_37114cute1_E,(_ZN77_INTERNAL_fecbdeca_41_flash_fwd_hdim64_bf16_paged_split_sm90_cu_49158569_37114cuda3std3__45__cpo6cbeginE - _ZN77_INTERNAL_fecbdeca_41_flash_fwd_hdim64_bf16_paged_split_sm90_cu_49158569_37114cute1_E)
_ZN77_INTERNAL_fecbdeca_41_flash_fwd_hdim64_bf16_paged_split_sm90_cu_49158569_37114cute1_E:
	.zero		1
	.type		_ZN77_INTERNAL_fecbdeca_41_flash_fwd_hdim64_bf16_paged_split_sm90_cu_49158569_37114cuda3std3__45__cpo6cbeginE,@object
	.size		_ZN77_INTERNAL_fecbdeca_41_flash_fwd_hdim64_bf16_paged_split_sm90_cu_49158569_37114cuda3std3__45__cpo6cbeginE,(_ZN77_INTERNAL_fecbdeca_41_flash_fwd_hdim64_bf16_paged_split_sm90_cu_49158569_37114cuda3std3__48in_placeE - _ZN77_INTERNAL_fecbdeca_41_flash_fwd_hdim64_bf16_paged_split_sm90_cu_49158569_37114cuda3std3__45__cpo6cbeginE)
_ZN77_INTERNAL_fecbdeca_41_flash_fwd_hdim64_bf16_paged_split_sm90_cu_49158569_37114cuda3std3__45__cpo6cbeginE:
	.zero		1
	.type		_ZN77_INTERNAL_fecbdeca_41_flash_fwd_hdim64_bf16_paged_split_sm90_cu_49158569_37114cuda3std3__48in_placeE,@object
	.size		_ZN77_INTERNAL_fecbdeca_41_flash_fwd_hdim64_bf16_paged_split_sm90_cu_49158569_37114cuda3std3__48in_placeE,(_ZN77_INTERNAL_fecbdeca_41_flash_fwd_hdim64_bf16_paged_split_sm90_cu_49158569_37114cuda3std6ranges3__45__cpo9iter_moveE - _ZN77_INTERNAL_fecbdeca_41_flash_fwd_hdim64_bf16_paged_split_sm90_cu_49158569_37114cuda3std3__48in_placeE)
_ZN77_INTERNAL_fecbdeca_41_flash_fwd_hdim64_bf16_paged_split_sm90_cu_49158569_37114cuda3std3__48in_placeE:
	.zero		1
	.type		_ZN77_INTERNAL_fecbdeca_41_flash_fwd_hdim64_bf16_paged_split_sm90_cu_49158569_37114cuda3std6ranges3__45__cpo9iter_moveE,@object
	.size		_ZN77_INTERNAL_fecbdeca_41_flash_fwd_hdim64_bf16_paged_split_sm90_cu_49158569_37114cuda3std6ranges3__45__cpo9iter_moveE,(_ZN77_INTERNAL_fecbdeca_41_flash_fwd_hdim64_bf16_paged_split_sm90_cu_49158569_37114cuda3std3__45__cpo5beginE - _ZN77_INTERNAL_fecbdeca_41_flash_fwd_hdim64_bf16_paged_split_sm90_cu_49158569_37114cuda3std6ranges3__45__cpo9iter_moveE)
_ZN77_INTERNAL_fecbdeca_41_flash_fwd_hdim64_bf16_paged_split_sm90_cu_49158569_37114cuda3std6ranges3__45__cpo9iter_moveE:
	.zero		1
	.type		_ZN77_INTERNAL_fecbdeca_41_flash_fwd_hdim64_bf16_paged_split_sm90_cu_49158569_37114cuda3std3__45__cpo5beginE,@object
	.size		_ZN77_INTERNAL_fecbdeca_41_flash_fwd_hdim64_bf16_paged_split_sm90_cu_49158569_37114cuda3std3__45__cpo5beginE,(_ZN77_INTERNAL_fecbdeca_41_flash_fwd_hdim64_bf16_paged_split_sm90_cu_49158569_37114cuda3std3__479_GLOBAL__N__fecbdeca_41_flash_fwd_hdim64_bf16_paged_split_sm90_cu_49158569_37116ignoreE - _ZN77_INTERNAL_fecbdeca_41_flash_fwd_hdim64_bf16_paged_split_sm90_cu_49158569_37114cuda3std3__45__cpo5beginE)
_ZN77_INTERNAL_fecbdeca_41_flash_fwd_hdim64_bf16_paged_split_sm90_cu_49158569_37114cuda3std3__45__cpo5beginE:
	.zero		1
	.type		_ZN77_INTERNAL_fecbdeca_41_flash_fwd_hdim64_bf16_paged_split_sm90_cu_49158569_37114cuda3std3__479_GLOBAL__N__fecbdeca_41_flash_fwd_hdim64_bf16_paged_split_sm90_cu_49158569_37116ignoreE,@object
	.size		_ZN77_INTERNAL_fecbdeca_41_flash_fwd_hdim64_bf16_paged_split_sm90_cu_49158569_37114cuda3std3__479_GLOBAL__N__fecbdeca_41_flash_fwd_hdim64_bf16_paged_split_sm90_cu_49158569_37116ignoreE,(_ZN77_INTERNAL_fecbdeca_41_flash_fwd_hdim64_bf16_paged_split_sm90_cu_49158569_37114cute7productE - _ZN77_INTERNAL_fecbdeca_41_flash_fwd_hdim64_bf16_paged_split_sm90_cu_49158569_37114cuda3std3__479_GLOBAL__N__fecbdeca_41_flash_fwd_hdim64_bf16_paged_split_sm90_cu_49158569_37116ignoreE)
_ZN77_INTERNAL_fecbdeca_41_flash_fwd_hdim64_bf16_paged_split_sm90_cu_49158569_37114cuda3std3__479_GLOBAL__N__fecbdeca_41_flash_fwd_hdim64_bf16_paged_split_sm90_cu_49158569_37116ignoreE:
	.zero		1
	.type		_ZN77_INTERNAL_fecbdeca_41_flash_fwd_hdim64_bf16_paged_split_sm90_cu_49158569_37114cute7productE,@object
	.size		_ZN77_INTERNAL_fecbdeca_41_flash_fwd_hdim64_bf16_paged_split_sm90_cu_49158569_37114cute7productE,(_ZN77_INTERNAL_fecbdeca_41_flash_fwd_hdim64_bf16_paged_split_sm90_cu_49158569_37114cuda3std3__45__cpo3endE - _ZN77_INTERNAL_fecbdeca_41_flash_fwd_hdim64_bf16_paged_split_sm90_cu_49158569_37114cute7productE)
_ZN77_INTERNAL_fecbdeca_41_flash_fwd_hdim64_bf16_paged_split_sm90_cu_49158569_37114cute7productE:
	.zero		1
	.type		_ZN77_INTERNAL_fecbdeca_41_flash_fwd_hdim64_bf16_paged_split_sm90_cu_49158569_37114cuda3std3__45__cpo3endE,@object
	.size		_ZN77_INTERNAL_fecbdeca_41_flash_fwd_hdim64_bf16_paged_split_sm90_cu_49158569_37114cuda3std3__45__cpo3endE,(_ZN77_INTERNAL_fecbdeca_41_flash_fwd_hdim64_bf16_paged_split_sm90_cu_49158569_37114cuda3std3__419piecewise_constructE - _ZN77_INTERNAL_fecbdeca_41_flash_fwd_hdim64_bf16_paged_split_sm90_cu_49158569_37114cuda3std3__45__cpo3endE)
_ZN77_INTERNAL_fecbdeca_41_flash_fwd_hdim64_bf16_paged_split_sm90_cu_49158569_37114cuda3std3__45__cpo3endE:
	.zero		1
	.type		_ZN77_INTERNAL_fecbdeca_41_flash_fwd_hdim64_bf16_paged_split_sm90_cu_49158569_37114cuda3std3__419piecewise_constructE,@object
	.size		_ZN77_INTERNAL_fecbdeca_41_flash_fwd_hdim64_bf16_paged_split_sm90_cu_49158569_37114cuda3std3__419piecewise_constructE,(_ZN77_INTERNAL_fecbdeca_41_flash_fwd_hdim64_bf16_paged_split_sm90_cu_49158569_37114cuda3std3__45__cpo4cendE - _ZN77_INTERNAL_fecbdeca_41_flash_fwd_hdim64_bf16_paged_split_sm90_cu_49158569_37114cuda3std3__419piecewise_constructE)
_ZN77_INTERNAL_fecbdeca_41_flash_fwd_hdim64_bf16_paged_split_sm90_cu_49158569_37114cuda3std3__419piecewise_constructE:
	.zero		1
	.type		_ZN77_INTERNAL_fecbdeca_41_flash_fwd_hdim64_bf16_paged_split_sm90_cu_49158569_37114cuda3std3__45__cpo4cendE,@object
	.size		_ZN77_INTERNAL_fecbdeca_41_flash_fwd_hdim64_bf16_paged_split_sm90_cu_49158569_37114cuda3std3__45__cpo4cendE,(_ZN77_INTERNAL_fecbdeca_41_flash_fwd_hdim64_bf16_paged_split_sm90_cu_49158569_37114cuda3std6ranges3__45__cpo4swapE - _ZN77_INTERNAL_fecbdeca_41_flash_fwd_hdim64_bf16_paged_split_sm90_cu_49158569_37114cuda3std3__45__cpo4cendE)
_ZN77_INTERNAL_fecbdeca_41_flash_fwd_hdim64_bf16_paged_split_sm90_cu_49158569_37114cuda3std3__45__cpo4cendE:
	.zero		1
	.type		_ZN77_INTERNAL_fecbdeca_41_flash_fwd_hdim64_bf16_paged_split_sm90_cu_49158569_37114cuda3std6ranges3__45__cpo4swapE,@object
	.size		_ZN77_INTERNAL_fecbdeca_41_flash_fwd_hdim64_bf16_paged_split_sm90_cu_49158569_37114cuda3std6ranges3__45__cpo4swapE,(.L_7 - _ZN77_INTERNAL_fecbdeca_41_flash_fwd_hdim64_bf16_paged_split_sm90_cu_49158569_37114cuda3std6ranges3__45__cpo4swapE)
_ZN77_INTERNAL_fecbdeca_41_flash_fwd_hdim64_bf16_paged_split_sm90_cu_49158569_37114cuda3std6ranges3__45__cpo4swapE:
	.zero		1
.L_7:


//--------------------- .nv.constant0._ZN7cutlass13device_kernelIN5flash11enable_sm90INS1_16FlashAttnFwdSm90INS1_25CollectiveMainloopFwdSm90ILi2EN4cute5tupleIJNS5_1CILi1EEES8_S8_EEENS6_IJNS7_ILi192EEENS7_ILi128EEENS7_ILi64EEEEEELi64ENS_10bfloat16_tEfNS_4arch4Sm90ELb0ELb0ELb0ELb0ELb1ELb0ELb0ELb1ELb1ELb1ELb1ELb0EEENS1_21CollectiveEpilogueFwdINS6_IJSA_SC_SB_EEES9_SE_SG_Li384ELb0ELb1ELb1ELb0EEENS1_19SingleTileSchedulerILb0ELb1ELb1ELi192EEEEEEEEEvNT_6ParamsE --------------------------
	.section	.nv.constant0._ZN7cutlass13device_kernelIN5flash11enable_sm90INS1_16FlashAttnFwdSm90INS1_25CollectiveMainloopFwdSm90ILi2EN4cute5tupleIJNS5_1CILi1EEES8_S8_EEENS6_IJNS7_ILi192EEENS7_ILi128EEENS7_ILi64EEEEEELi64ENS_10bfloat16_tEfNS_4arch4Sm90ELb0ELb0ELb0ELb0ELb1ELb0ELb0ELb1ELb1ELb1ELb1ELb0EEENS1_21CollectiveEpilogueFwdINS6_IJSA_SC_SB_EEES9_SE_SG_Li384ELb0ELb1ELb1ELb0EEENS1_19SingleTileSchedulerILb0ELb1ELb1ELi192EEEEEEEEEvNT_6ParamsE,"a",@progbits
	.sectionflags	@""
	.align	4
.nv.constant0._ZN7cutlass13device_kernelIN5flash11enable_sm90INS1_16FlashAttnFwdSm90INS1_25CollectiveMainloopFwdSm90ILi2EN4cute5tupleIJNS5_1CILi1EEES8_S8_EEENS6_IJNS7_ILi192EEENS7_ILi128EEENS7_ILi64EEEEEELi64ENS_10bfloat16_tEfNS_4arch4Sm90ELb0ELb0ELb0ELb0ELb1ELb0ELb0ELb1ELb1ELb1ELb1ELb0EEENS1_21CollectiveEpilogueFwdINS6_IJSA_SC_SB_EEES9_SE_SG_Li384ELb0ELb1ELb1ELb0EEENS1_19SingleTileSchedulerILb0ELb1ELb1ELi192EEEEEEEEEvNT_6ParamsE:
	.zero		3456


//--------------------- .nv.constant0._ZN7cutlass13device_kernelIN5flash11enable_sm90INS1_16FlashAttnFwdSm90INS1_25CollectiveMainloopFwdSm90ILi2EN4cute5tupleIJNS5_1CILi1EEES8_S8_EEENS6_IJNS7_ILi192EEENS7_ILi128EEENS7_ILi64EEEEEELi64ENS_10bfloat16_tEfNS_4arch4Sm90ELb0ELb0ELb0ELb1ELb1ELb0ELb0ELb1ELb1ELb1ELb1ELb0EEENS1_21CollectiveEpilogueFwdINS6_IJSA_SC_SB_EEES9_SE_SG_Li384ELb1ELb1ELb1ELb0EEENS1_36VarlenDynamicPersistentTileSchedulerILi192ELi128ELi384ELi128ELb1ELb1ELb1ELb0ELb1ELb1EEEEEEEEEvNT_6ParamsE --------------------------
	.section	.nv.constant0._ZN7cutlass13device_kernelIN5flash11enable_sm90INS1_16FlashAttnFwdSm90INS1_25CollectiveMainloopFwdSm90ILi2EN4cute5tupleIJNS5_1CILi1EEES8_S8_EEENS6_IJNS7_ILi192EEENS7_ILi128EEENS7_ILi64EEEEEELi64ENS_10bfloat16_tEfNS_4arch4Sm90ELb0ELb0ELb0ELb1ELb1ELb0ELb0ELb1ELb1ELb1ELb1ELb0EEENS1_21CollectiveEpilogueFwdINS6_IJSA_SC_SB_EEES9_SE_SG_Li384ELb1ELb1ELb1ELb0EEENS1_36VarlenDynamicPersistentTileSchedulerILi192ELi128ELi384ELi128ELb1ELb1ELb1ELb0ELb1ELb1EEEEEEEEEvNT_6ParamsE,"a",@progbits
	.sectionflags	@""
	.align	4
.nv.constant0._ZN7cutlass13device_kernelIN5flash11enable_sm90INS1_16FlashAttnFwdSm90INS1_25CollectiveMainloopFwdSm90ILi2EN4cute5tupleIJNS5_1CILi1EEES8_S8_EEENS6_IJNS7_ILi192EEENS7_ILi128EEENS7_ILi64EEEEEELi64ENS_10bfloat16_tEfNS_4arch4Sm90ELb0ELb0ELb0ELb1ELb1ELb0ELb0ELb1ELb1ELb1ELb1ELb0EEENS1_21CollectiveEpilogueFwdINS6_IJSA_SC_SB_EEES9_SE_SG_Li384ELb1ELb1ELb1ELb0EEENS1_36VarlenDynamicPersistentTileSchedulerILi192ELi128ELi384ELi128ELb1ELb1ELb1ELb0ELb1ELb1EEEEEEEEEvNT_6ParamsE:
	.zero		3584


//--------------------- .nv.constant0._ZN7cutlass13device_kernelIN5flash11enable_sm90INS1_16FlashAttnFwdSm90INS1_25CollectiveMainloopFwdSm90ILi2EN4cute5tupleIJNS5_1CILi1EEES8_S8_EEENS6_IJNS7_ILi192EEENS7_ILi128EEENS7_ILi64EEEEEELi64ENS_10bfloat16_tEfNS_4arch4Sm90ELb0ELb0ELb0ELb1ELb1ELb1ELb0ELb1ELb1ELb1ELb1ELb0EEENS1_21CollectiveEpilogueFwdINS6_IJSA_SC_SB_EEES9_SE_SG_Li384ELb1ELb1ELb1ELb0EEENS1_36VarlenDynamicPersistentTileSchedulerILi192ELi128ELi384ELi128ELb1ELb1ELb1ELb0ELb1ELb1EEEEEEEEEvNT_6ParamsE --------------------------
	.section	.nv.constant0._ZN7cutlass13device_kernelIN5flash11enable_sm90INS1_16FlashAttnFwdSm90INS1_25CollectiveMainloopFwdSm90ILi2EN4cute5tupleIJNS5_1CILi1EEES8_S8_EEENS6_IJNS7_ILi192EEENS7_ILi128EEENS7_ILi64EEEEEELi64ENS_10bfloat16_tEfNS_4arch4Sm90ELb0ELb0ELb0ELb1ELb1ELb1ELb0ELb1ELb1ELb1ELb1ELb0EEENS1_21CollectiveEpilogueFwdINS6_IJSA_SC_SB_EEES9_SE_SG_Li384ELb1ELb1ELb1ELb0EEENS1_36VarlenDynamicPersistentTileSchedulerILi192ELi128ELi384ELi128ELb1ELb1ELb1ELb0ELb1ELb1EEEEEEEEEvNT_6ParamsE,"a",@progbits
	.sectionflags	@""
	.align	4
.nv.constant0._ZN7cutlass13device_kernelIN5flash11enable_sm90INS1_16FlashAttnFwdSm90INS1_25CollectiveMainloopFwdSm90ILi2EN4cute5tupleIJNS5_1CILi1EEES8_S8_EEENS6_IJNS7_ILi192EEENS7_ILi128EEENS7_ILi64EEEEEELi64ENS_10bfloat16_tEfNS_4arch4Sm90ELb0ELb0ELb0ELb1ELb1ELb1ELb0ELb1ELb1ELb1ELb1ELb0EEENS1_21CollectiveEpilogueFwdINS6_IJSA_SC_SB_EEES9_SE_SG_Li384ELb1ELb1ELb1ELb0EEENS1_36VarlenDynamicPersistentTileSchedulerILi192ELi128ELi384ELi128ELb1ELb1ELb1ELb0ELb1ELb1EEEEEEEEEvNT_6ParamsE:
	.zero		3584


//--------------------- .nv.constant0._ZN7cutlass13device_kernelIN5flash11enable_sm90INS1_16FlashAttnFwdSm90INS1_25CollectiveMainloopFwdSm90ILi2EN4cute5tupleIJNS5_1CILi1EEES8_S8_EEENS6_IJNS7_ILi192EEENS7_ILi128EEENS7_ILi64EEEEEELi64ENS_10bfloat16_tEfNS_4arch4Sm90ELb0ELb1ELb0ELb0ELb1ELb0ELb0ELb1ELb1ELb1ELb1ELb0EEENS1_21CollectiveEpilogueFwdINS6_IJSA_SC_SB_EEES9_SE_SG_Li384ELb0ELb1ELb1ELb0EEENS1_19SingleTileSchedulerILb0ELb1ELb1ELi192EEEEEEEEEvNT_6ParamsE --------------------------
	.section	.nv.constant0._ZN7cutlass13device_kernelIN5flash11enable_sm90INS1_16FlashAttnFwdSm90INS1_25CollectiveMainloopFwdSm90ILi2EN4cute5tupleIJNS5_1CILi1EEES8_S8_EEENS6_IJNS7_ILi192EEENS7_ILi128EEENS7_ILi64EEEEEELi64ENS_10bfloat16_tEfNS_4arch4Sm90ELb0ELb1ELb0ELb0ELb1ELb0ELb0ELb1ELb1ELb1ELb1ELb0EEENS1_21CollectiveEpilogueFwdINS6_IJSA_SC_SB_EEES9_SE_SG_Li384ELb0ELb1ELb1ELb0EEENS1_19SingleTileSchedulerILb0ELb1ELb1ELi192EEEEEEEEEvNT_6ParamsE,"a",@progbits
	.sectionflags	@""
	.align	4
.nv.constant0._ZN7cutlass13device_kernelIN5flash11enable_sm90INS1_16FlashAttnFwdSm90INS1_25CollectiveMainloopFwdSm90ILi2EN4cute5tupleIJNS5_1CILi1EEES8_S8_EEENS6_IJNS7_ILi192EEENS7_ILi128EEENS7_ILi64EEEEEELi64ENS_10bfloat16_tEfNS_4arch4Sm90ELb0ELb1ELb0ELb0ELb1ELb0ELb0ELb1ELb1ELb1ELb1ELb0EEENS1_21CollectiveEpilogueFwdINS6_IJSA_SC_SB_EEES9_SE_SG_Li384ELb0ELb1ELb1ELb0EEENS1_19SingleTileSchedulerILb0ELb1ELb1ELi192EEEEEEEEEvNT_6ParamsE:
	.zero		3456


//--------------------- .nv.constant0._ZN7cutlass13device_kernelIN5flash11enable_sm90INS1_16FlashAttnFwdSm90INS1_25CollectiveMainloopFwdSm90ILi2EN4cute5tupleIJNS5_1CILi1EEES8_S8_EEENS6_IJNS7_ILi192EEENS7_ILi128EEENS7_ILi64EEEEEELi64ENS_10bfloat16_tEfNS_4arch4Sm90ELb0ELb1ELb0ELb1ELb1ELb0ELb0ELb1ELb1ELb1ELb1ELb0EEENS1_21CollectiveEpilogueFwdINS6_IJSA_SC_SB_EEES9_SE_SG_Li384ELb1ELb1ELb1ELb0EEENS1_36VarlenDynamicPersistentTileSchedulerILi192ELi128ELi384ELi128ELb1ELb1ELb1ELb1ELb0ELb1EEEEEEEEEvNT_6ParamsE --------------------------
	.section	.nv.constant0._ZN7cutlass13device_kernelIN5flash11enable_sm90INS1_16FlashAttnFwdSm90INS1_25CollectiveMainloopFwdSm90ILi2EN4cute5tupleIJNS5_1CILi1EEES8_S8_EEENS6_IJNS7_ILi192EEENS7_ILi128EEENS7_ILi64EEEEEELi64ENS_10bfloat16_tEfNS_4arch4Sm90ELb0ELb1ELb0ELb1ELb1ELb0ELb0ELb1ELb1ELb1ELb1ELb0EEENS1_21CollectiveEpilogueFwdINS6_IJSA_SC_SB_EEES9_SE_SG_Li384ELb1ELb1ELb1ELb0EEENS1_36VarlenDynamicPersistentTileSchedulerILi192ELi128ELi384ELi128ELb1ELb1ELb1ELb1ELb0ELb1EEEEEEEEEvNT_6ParamsE,"a",@progbits
	.sectionflags	@""
	.align	4
.nv.constant0._ZN7cutlass13device_kernelIN5flash11enable_sm90INS1_16FlashAttnFwdSm90INS1_25CollectiveMainloopFwdSm90ILi2EN4cute5tupleIJNS5_1CILi1EEES8_S8_EEENS6_IJNS7_ILi192EEENS7_ILi128EEENS7_ILi64EEEEEELi64ENS_10bfloat16_tEfNS_4arch4Sm90ELb0ELb1ELb0ELb1ELb1ELb0ELb0ELb1ELb1ELb1ELb1ELb0EEENS1_21CollectiveEpilogueFwdINS6_IJSA_SC_SB_EEES9_SE_SG_Li384ELb1ELb1ELb1ELb0EEENS1_36VarlenDynamicPersistentTileSchedulerILi192ELi128ELi384ELi128ELb1ELb1ELb1ELb1ELb0ELb1EEEEEEEEEvNT_6ParamsE:
	.zero		3584


//--------------------- .nv.constant0._ZN7cutlass13device_kernelIN5flash11enable_sm90INS1_16FlashAttnFwdSm90INS1_25CollectiveMainloopFwdSm90ILi2EN4cute5tupleIJNS5_1CILi1EEES8_S8_EEENS6_IJNS7_ILi192EEENS7_ILi128EEENS7_ILi64EEEEEELi64ENS_10bfloat16_tEfNS_4arch4Sm90ELb0ELb1ELb0ELb1ELb1ELb1ELb0ELb1ELb1ELb1ELb1ELb0EEENS1_21CollectiveEpilogueFwdINS6_IJSA_SC_SB_EEES9_SE_SG_Li384ELb1ELb1ELb1ELb0EEENS1_36VarlenDynamicPersistentTileSchedulerILi192ELi128ELi384ELi128ELb1ELb1ELb1ELb1ELb0ELb1EEEEEEEEEvNT_6ParamsE --------------------------
	.section	.nv.constant0._ZN7cutlass13device_kernelIN5flash11enable_sm90INS1_16FlashAttnFwdSm90INS1_25CollectiveMainloopFwdSm90ILi2EN4cute5tupleIJNS5_1CILi1EEES8_S8_EEENS6_IJNS7_ILi192EEENS7_ILi128EEENS7_ILi64EEEEEELi64ENS_10bfloat16_tEfNS_4arch4Sm90ELb0ELb1ELb0ELb1ELb1ELb1ELb0ELb1ELb1ELb1ELb1ELb0EEENS1_21CollectiveEpilogueFwdINS6_IJSA_SC_SB_EEES9_SE_SG_Li384ELb1ELb1ELb1ELb0EEENS1_36VarlenDynamicPersistentTileSchedulerILi192ELi128ELi384ELi128ELb1ELb1ELb1ELb1ELb0ELb1EEEEEEEEEvNT_6ParamsE,"a",@progbits
	.sectionflags	@""
	.align	4
.nv.constant0._ZN7cutlass13device_kernelIN5flash11enable_sm90INS1_16FlashAttnFwdSm90INS1_25CollectiveMainloopFwdSm90ILi2EN4cute5tupleIJNS5_1CILi1EEES8_S8_EEENS6_IJNS7_ILi192EEENS7_ILi128EEENS7_ILi64EEEEEELi64ENS_10bfloat16_tEfNS_4arch4Sm90ELb0ELb1ELb0ELb1ELb1ELb1ELb0ELb1ELb1ELb1ELb1ELb0EEENS1_21CollectiveEpilogueFwdINS6_IJSA_SC_SB_EEES9_SE_SG_Li384ELb1ELb1ELb1ELb0EEENS1_36VarlenDynamicPersistentTileSchedulerILi192ELi128ELi384ELi128ELb1ELb1ELb1ELb1ELb0ELb1EEEEEEEEEvNT_6ParamsE:
	.zero		3584


//--------------------- .nv.constant0._ZN7cutlass13device_kernelIN5flash11enable_sm90INS1_16FlashAttnFwdSm90INS1_25CollectiveMainloopFwdSm90ILi2EN4cute5tupleIJNS5_1CILi1EEES8_S8_EEENS6_IJNS7_ILi192EEENS7_ILi128EEENS7_ILi64EEEEEELi64ENS_10bfloat16_tEfNS_4arch4Sm90ELb1ELb0ELb0ELb0ELb1ELb0ELb0ELb1ELb1ELb1ELb1ELb0EEENS1_21CollectiveEpilogueFwdINS6_IJSA_SC_SB_EEES9_SE_SG_Li384ELb0ELb1ELb1ELb0EEENS1_19SingleTileSchedulerILb0ELb1ELb1ELi192EEEEEEEEEvNT_6ParamsE --------------------------
	.section	.nv.constant0._ZN7cutlass13device_kernelIN5flash11enable_sm90INS1_16FlashAttnFwdSm90INS1_25CollectiveMainloopFwdSm90ILi2EN4cute5tupleIJNS5_1CILi1EEES8_S8_EEENS6_IJNS7_ILi192EEENS7_ILi128EEENS7_ILi64EEEEEELi64ENS_10bfloat16_tEfNS_4arch4Sm90ELb1ELb0ELb0ELb0ELb1ELb0ELb0ELb1ELb1ELb1ELb1ELb0EEENS1_21CollectiveEpilogueFwdINS6_IJSA_SC_SB_EEES9_SE_SG_Li384ELb0ELb1ELb1ELb0EEENS1_19SingleTileSchedulerILb0ELb1ELb1ELi192EEEEEEEEEvNT_6ParamsE,"a",@progbits
	.sectionflags	@""
	.align	4
.nv.constant0._ZN7cutlass13device_kernelIN5flash11enable_sm90INS1_16FlashAttnFwdSm90INS1_25CollectiveMainloopFwdSm90ILi2EN4cute5tupleIJNS5_1CILi1EEES8_S8_EEENS6_IJNS7_ILi192EEENS7_ILi128EEENS7_ILi64EEEEEELi64ENS_10bfloat16_tEfNS_4arch4Sm90ELb1ELb0ELb0ELb0ELb1ELb0ELb0ELb1ELb1ELb1ELb1ELb0EEENS1_21CollectiveEpilogueFwdINS6_IJSA_SC_SB_EEES9_SE_SG_Li384ELb0ELb1ELb1ELb0EEENS1_19SingleTileSchedulerILb0ELb1ELb1ELi192EEEEEEEEEvNT_6ParamsE:
	.zero		3456


//--------------------- .nv.constant0._ZN7cutlass13device_kernelIN5flash11enable_sm90INS1_16FlashAttnFwdSm90INS1_25CollectiveMainloopFwdSm90ILi2EN4cute5tupleIJNS5_1CILi1EEES8_S8_EEENS6_IJNS7_ILi192EEENS7_ILi128EEENS7_ILi64EEEEEELi64ENS_10bfloat16_tEfNS_4arch4Sm90ELb1ELb0ELb0ELb1ELb1ELb0ELb0ELb1ELb1ELb1ELb1ELb0EEENS1_21CollectiveEpilogueFwdINS6_IJSA_SC_SB_EEES9_SE_SG_Li384ELb1ELb1ELb1ELb0EEENS1_36VarlenDynamicPersistentTileSchedulerILi192ELi128ELi384ELi128ELb1ELb1ELb1ELb1ELb1ELb1EEEEEEEEEvNT_6ParamsE --------------------------
	.section	.nv.constant0._ZN7cutlass13device_kernelIN5flash11enable_sm90INS1_16FlashAttnFwdSm90INS1_25CollectiveMainloopFwdSm90ILi2EN4cute5tupleIJNS5_1CILi1EEES8_S8_EEENS6_IJNS7_ILi192EEENS7_ILi128EEENS7_ILi64EEEEEELi64ENS_10bfloat16_tEfNS_4arch4Sm90ELb1ELb0ELb0ELb1ELb1ELb0ELb0ELb1ELb1ELb1ELb1ELb0EEENS1_21CollectiveEpilogueFwdINS6_IJSA_SC_SB_EEES9_SE_SG_Li384ELb1ELb1ELb1ELb0EEENS1_36VarlenDynamicPersistentTileSchedulerILi192ELi128ELi384ELi128ELb1ELb1ELb1ELb1ELb1ELb1EEEEEEEEEvNT_6ParamsE,"a",@progbits
	.sectionflags	@""
	.align	4
.nv.constant0._ZN7cutlass13device_kernelIN5flash11enable_sm90INS1_16FlashAttnFwdSm90INS1_25CollectiveMainloopFwdSm90ILi2EN4cute5tupleIJNS5_1CILi1EEES8_S8_EEENS6_IJNS7_ILi192EEENS7_ILi128EEENS7_ILi64EEEEEELi64ENS_10bfloat16_tEfNS_4arch4Sm90ELb1ELb0ELb0ELb1ELb1ELb0ELb0ELb1ELb1ELb1ELb1ELb0EEENS1_21CollectiveEpilogueFwdINS6_IJSA_SC_SB_EEES9_SE_SG_Li384ELb1ELb1ELb1ELb0EEENS1_36VarlenDynamicPersistentTileSchedulerILi192ELi128ELi384ELi128ELb1ELb1ELb1ELb1ELb1ELb1EEEEEEEEEvNT_6ParamsE:
	.zero		3584


//--------------------- .nv.constant0._ZN7cutlass13device_kernelIN5flash11enable_sm90INS1_16FlashAttnFwdSm90INS1_25CollectiveMainloopFwdSm90ILi2EN4cute5tupleIJNS5_1CILi1EEES8_S8_EEENS6_IJNS7_ILi192EEENS7_ILi128EEENS7_ILi64EEEEEELi64ENS_10bfloat16_tEfNS_4arch4Sm90ELb1ELb0ELb0ELb1ELb1ELb1ELb0ELb1ELb1ELb1ELb1ELb0EEENS1_21CollectiveEpilogueFwdINS6_IJSA_SC_SB_EEES9_SE_SG_Li384ELb1ELb1ELb1ELb0EEENS1_36VarlenDynamicPersistentTileSchedulerILi192ELi128ELi384ELi128ELb1ELb1ELb1ELb1ELb1ELb1EEEEEEEEEvNT_6ParamsE --------------------------
	.section	.nv.constant0._ZN7cutlass13device_kernelIN5flash11enable_sm90INS1_16FlashAttnFwdSm90INS1_25CollectiveMainloopFwdSm90ILi2EN4cute5tupleIJNS5_1CILi1EEES8_S8_EEENS6_IJNS7_ILi192EEENS7_ILi128EEENS7_ILi64EEEEEELi64ENS_10bfloat16_tEfNS_4arch4Sm90ELb1ELb0ELb0ELb1ELb1ELb1ELb0ELb1ELb1ELb1ELb1ELb0EEENS1_21CollectiveEpilogueFwdINS6_IJSA_SC_SB_EEES9_SE_SG_Li384ELb1ELb1ELb1ELb0EEENS1_36VarlenDynamicPersistentTileSchedulerILi192ELi128ELi384ELi128ELb1ELb1ELb1ELb1ELb1ELb1EEEEEEEEEvNT_6ParamsE,"a",@progbits
	.sectionflags	@""
	.align	4
.nv.constant0._ZN7cutlass13device_kernelIN5flash11enable_sm90INS1_16FlashAttnFwdSm90INS1_25CollectiveMainloopFwdSm90ILi2EN4cute5tupleIJNS5_1CILi1EEES8_S8_EEENS6_IJNS7_ILi192EEENS7_ILi128EEENS7_ILi64EEEEEELi64ENS_10bfloat16_tEfNS_4arch4Sm90ELb1ELb0ELb0ELb1ELb1ELb1ELb0ELb1ELb1ELb1ELb1ELb0EEENS1_21CollectiveEpilogueFwdINS6_IJSA_SC_SB_EEES9_SE_SG_Li384ELb1ELb1ELb1ELb0EEENS1_36VarlenDynamicPersistentTileSchedulerILi192ELi128ELi384ELi128ELb1ELb1ELb1ELb1ELb1ELb1EEEEEEEEEvNT_6ParamsE:
	.zero		3584


//--------------------- SYMBOLS --------------------------

	.type		.nv.reservedSmem.offset0,@object
	.size		.nv.reservedSmem.offset0,0x4
